// auto-generated by cutlass_sweep.gemm — config: {"arch": "sm_90", "cluster_m": 2, "cluster_n": 1, "dtype": "fp16", "stages": 0, "tile_k": 128, "tile_m": 64, "tile_n": 128}
#include "cutlass/cutlass.h"
#include "cutlass/gemm/collective/collective_builder.hpp"
#include "cutlass/gemm/device/gemm_universal_adapter.h"
#include "cutlass/gemm/kernel/gemm_universal.hpp"
#include "cutlass/epilogue/collective/collective_builder.hpp"

using ElemA = cutlass::half_t;
using ElemB = cutlass::half_t;
using ElemCD = cutlass::half_t;
using Acc  = float;
using TileShape    = cute::Shape<cute::_64, cute::_128, cute::_128>;
using ClusterShape = cute::Shape<cute::_2, cute::_1, cute::_1>;

using CollectiveEpilogue = typename cutlass::epilogue::collective::CollectiveBuilder<
    cutlass::arch::Sm90, cutlass::arch::OpClassTensorOp,
    TileShape, ClusterShape,
    cutlass::epilogue::collective::EpilogueTileAuto,
    Acc, Acc,
    ElemCD, cutlass::layout::RowMajor, 128 / cutlass::sizeof_bits<ElemCD>::value,
    ElemCD, cutlass::layout::RowMajor, 128 / cutlass::sizeof_bits<ElemCD>::value,
    cutlass::epilogue::collective::EpilogueScheduleAuto
  >::CollectiveOp;

using CollectiveMainloop = typename cutlass::gemm::collective::CollectiveBuilder<
    cutlass::arch::Sm90, cutlass::arch::OpClassTensorOp,
    ElemA, cutlass::layout::RowMajor, 128 / cutlass::sizeof_bits<ElemA>::value,
    ElemB, cutlass::layout::ColumnMajor, 128 / cutlass::sizeof_bits<ElemB>::value,
    Acc,
    TileShape, ClusterShape,
    cutlass::gemm::collective::StageCountAutoCarveout<static_cast<int>(sizeof(typename CollectiveEpilogue::SharedStorage))>,
    cutlass::gemm::collective::KernelScheduleAuto
  >::CollectiveOp;

using GemmKernel = cutlass::gemm::kernel::GemmUniversal<
    cute::Shape<int,int,int,int>,
    CollectiveMainloop,
    CollectiveEpilogue
>;
using Gemm = cutlass::gemm::device::GemmUniversalAdapter<GemmKernel>;

// Force the device kernel symbol into the cubin without needing a host main.
auto* _anchor = &cutlass::device_kernel<GemmKernel>;


// ===== COMPILED SASS (sm_90a) =====

	.target	sm_90a

	.elftype	@"ET_EXEC"


//--------------------- .note.nv.tkinfo           --------------------------
	.section	.note.nv.tkinfo,"",@"SHT_NOTE"
	.sectionflags	@"SHF_NOTE_NV_TKINFO"
	.tkinfo
        /*0018*/ 	.word	0x00000002
        /*0030*/ 	.string	""
        /*0030*/ 	.string	"ptxas"
        /*0030*/ 	.string	"Cuda compilation tools, release 13.0, V13.0.88"
        /*0030*/ 	.string	"Build cuda_13.0.r13.0/compiler.36424714_0"
        /*0030*/ 	.string	"-arch sm_90a -m 64 "



//--------------------- .note.nv.cuinfo           --------------------------
	.section	.note.nv.cuinfo,"",@"SHT_NOTE"
	.sectionflags	@"SHF_NOTE_NV_CUINFO"
        /*0018*/ 	.short	0x0002
        /*001a*/ 	.short	0x005a
        /*001c*/ 	.short	0x0082
	.zero		2


//--------------------- .nv.info                  --------------------------
	.section	.nv.info,"",@"SHT_CUDA_INFO"
	.align	4


	//----- nvinfo : EIATTR_REGCOUNT
	.align		4
        /*0000*/ 	.byte	0x04, 0x2f
        /*0002*/ 	.short	(.L_15 - .L_14)
	.align		4
.L_14:
        /*0004*/ 	.word	index@(_ZN7cutlass13device_kernelINS_4gemm6kernel13GemmUniversalIN4cute5tupleIJiiiiEEENS1_10collective13CollectiveMmaINS1_34MainloopSm90TmaGmmaWarpSpecializedILi4ENS5_IJNS4_1CILi2EEENSA_ILi1EEESC_EEENS1_32KernelTmaWarpSpecializedPingpongEEENS5_IJNSA_ILi64EEENSA_ILi128EEESH_EEENS_6half_tENS5_IJlSC_lEEESJ_SK_NS4_8TiledMMAINS4_8MMA_AtomIJNS4_4SM904GMMA26MMA_64x128x16_F32F16F16_SSILNSO_5MajorE0ELSQ_0ELNSO_7ScaleInE1ELSR_1EEEEEENS4_6LayoutINS5_IJSC_SC_SC_EEENS5_IJNSA_ILi0EEESW_SW_EEEEENS5_IJNS4_10UnderscoreESZ_SZ_EEEEENS4_13SM90_TMA_LOADENS4_14ComposedLayoutINS4_7SwizzleILi3ELi4ELi3EEENS4_18smem_ptr_flag_bitsILi16EEENSU_INS5_IJNSA_ILi8EEESG_EEENS5_IJSG_SC_EEEEEEEvNS4_8identityENS4_23SM90_TMA_LOAD_MULTICASTES1C_vS1D_EENS_8epilogue10collective6detail29Sm90TmaWarpSpecializedAdapterINS1H_15DefaultEpilogueISJ_SK_SK_NS1G_6thread17LinearCombinationISJ_Li1EffLNS1L_9ScaleType4KindE0ELNS_15FloatRoundStyleE2ESJ_EENS1_15EpilogueDefaultEEEEEvvEEEEvNT_6ParamsE)
        /*0008*/ 	.word	0x000000a8


	//----- nvinfo : EIATTR_FRAME_SIZE
	.align		4
.L_15:
        /*000c*/ 	.byte	0x04, 0x11
        /*000e*/ 	.short	(.L_17 - .L_16)
	.align		4
.L_16:
        /*0010*/ 	.word	index@(_ZN7cutlass13device_kernelINS_4gemm6kernel13GemmUniversalIN4cute5tupleIJiiiiEEENS1_10collective13CollectiveMmaINS1_34MainloopSm90TmaGmmaWarpSpecializedILi4ENS5_IJNS4_1CILi2EEENSA_ILi1EEESC_EEENS1_32KernelTmaWarpSpecializedPingpongEEENS5_IJNSA_ILi64EEENSA_ILi128EEESH_EEENS_6half_tENS5_IJlSC_lEEESJ_SK_NS4_8TiledMMAINS4_8MMA_AtomIJNS4_4SM904GMMA26MMA_64x128x16_F32F16F16_SSILNSO_5MajorE0ELSQ_0ELNSO_7ScaleInE1ELSR_1EEEEEENS4_6LayoutINS5_IJSC_SC_SC_EEENS5_IJNSA_ILi0EEESW_SW_EEEEENS5_IJNS4_10UnderscoreESZ_SZ_EEEEENS4_13SM90_TMA_LOADENS4_14ComposedLayoutINS4_7SwizzleILi3ELi4ELi3EEENS4_18smem_ptr_flag_bitsILi16EEENSU_INS5_IJNSA_ILi8EEESG_EEENS5_IJSG_SC_EEEEEEEvNS4_8identityENS4_23SM90_TMA_LOAD_MULTICASTES1C_vS1D_EENS_8epilogue10collective6detail29Sm90TmaWarpSpecializedAdapterINS1H_15DefaultEpilogueISJ_SK_SK_NS1G_6thread17LinearCombinationISJ_Li1EffLNS1L_9ScaleType4KindE0ELNS_15FloatRoundStyleE2ESJ_EENS1_15EpilogueDefaultEEEEEvvEEEEvNT_6ParamsE)
        /*0014*/ 	.word	0x00000000


	//----- nvinfo : EIATTR_MIN_STACK_SIZE
	.align		4
.L_17:
        /*0018*/ 	.byte	0x04, 0x12
        /*001a*/ 	.short	(.L_19 - .L_18)
	.align		4
.L_18:
        /*001c*/ 	.word	index@(_ZN7cutlass13device_kernelINS_4gemm6kernel13GemmUniversalIN4cute5tupleIJiiiiEEENS1_10collective13CollectiveMmaINS1_34MainloopSm90TmaGmmaWarpSpecializedILi4ENS5_IJNS4_1CILi2EEENSA_ILi1EEESC_EEENS1_32KernelTmaWarpSpecializedPingpongEEENS5_IJNSA_ILi64EEENSA_ILi128EEESH_EEENS_6half_tENS5_IJlSC_lEEESJ_SK_NS4_8TiledMMAINS4_8MMA_AtomIJNS4_4SM904GMMA26MMA_64x128x16_F32F16F16_SSILNSO_5MajorE0ELSQ_0ELNSO_7ScaleInE1ELSR_1EEEEEENS4_6LayoutINS5_IJSC_SC_SC_EEENS5_IJNSA_ILi0EEESW_SW_EEEEENS5_IJNS4_10UnderscoreESZ_SZ_EEEEENS4_13SM90_TMA_LOADENS4_14ComposedLayoutINS4_7SwizzleILi3ELi4ELi3EEENS4_18smem_ptr_flag_bitsILi16EEENSU_INS5_IJNSA_ILi8EEESG_EEENS5_IJSG_SC_EEEEEEEvNS4_8identityENS4_23SM90_TMA_LOAD_MULTICASTES1C_vS1D_EENS_8epilogue10collective6detail29Sm90TmaWarpSpecializedAdapterINS1H_15DefaultEpilogueISJ_SK_SK_NS1G_6thread17LinearCombinationISJ_Li1EffLNS1L_9ScaleType4KindE0ELNS_15FloatRoundStyleE2ESJ_EENS1_15EpilogueDefaultEEEEEvvEEEEvNT_6ParamsE)
        /*0020*/ 	.word	0x00000000
.L_19:


//--------------------- .nv.compat                --------------------------
	.section	.nv.compat,"",@"SHT_CUDA_COMPAT_INFO"
	.align	4
        /*0000*/ 	.byte	0x02, 0x09, 0x01, 0x00, 0x02, 0x02, 0x04, 0x00, 0x02, 0x05, 0x05, 0x00, 0x03, 0x07, 0x01, 0x01
        /*0010*/ 	.byte	0x02, 0x03, 0x01, 0x00, 0x02, 0x06, 0x01, 0x00, 0x04, 0x0b, 0x08, 0x00, 0x00, 0x00, 0x00, 0x00
        /*0020*/ 	.byte	0x00, 0x00, 0x00, 0x00


//--------------------- .nv.info._ZN7cutlass13device_kernelINS_4gemm6kernel13GemmUniversalIN4cute5tupleIJiiiiEEENS1_10collective13CollectiveMmaINS1_34MainloopSm90TmaGmmaWarpSpecializedILi4ENS5_IJNS4_1CILi2EEENSA_ILi1EEESC_EEENS1_32KernelTmaWarpSpecializedPingpongEEENS5_IJNSA_ILi64EEENSA_ILi128EEESH_EEENS_6half_tENS5_IJlSC_lEEESJ_SK_NS4_8TiledMMAINS4_8MMA_AtomIJNS4_4SM904GMMA26MMA_64x128x16_F32F16F16_SSILNSO_5MajorE0ELSQ_0ELNSO_7ScaleInE1ELSR_1EEEEEENS4_6LayoutINS5_IJSC_SC_SC_EEENS5_IJNSA_ILi0EEESW_SW_EEEEENS5_IJNS4_10UnderscoreESZ_SZ_EEEEENS4_13SM90_TMA_LOADENS4_14ComposedLayoutINS4_7SwizzleILi3ELi4ELi3EEENS4_18smem_ptr_flag_bitsILi16EEENSU_INS5_IJNSA_ILi8EEESG_EEENS5_IJSG_SC_EEEEEEEvNS4_8identityENS4_23SM90_TMA_LOAD_MULTICASTES1C_vS1D_EENS_8epilogue10collective6detail29Sm90TmaWarpSpecializedAdapterINS1H_15DefaultEpilogueISJ_SK_SK_NS1G_6thread17LinearCombinationISJ_Li1EffLNS1L_9ScaleType4KindE0ELNS_15FloatRoundStyleE2ESJ_EENS1_15EpilogueDefaultEEEEEvvEEEEvNT_6ParamsE --------------------------
	.section	.nv.info._ZN7cutlass13device_kernelINS_4gemm6kernel13GemmUniversalIN4cute5tupleIJiiiiEEENS1_10collective13CollectiveMmaINS1_34MainloopSm90TmaGmmaWarpSpecializedILi4ENS5_IJNS4_1CILi2EEENSA_ILi1EEESC_EEENS1_32KernelTmaWarpSpecializedPingpongEEENS5_IJNSA_ILi64EEENSA_ILi128EEESH_EEENS_6half_tENS5_IJlSC_lEEESJ_SK_NS4_8TiledMMAINS4_8MMA_AtomIJNS4_4SM904GMMA26MMA_64x128x16_F32F16F16_SSILNSO_5MajorE0ELSQ_0ELNSO_7ScaleInE1ELSR_1EEEEEENS4_6LayoutINS5_IJSC_SC_SC_EEENS5_IJNSA_ILi0EEESW_SW_EEEEENS5_IJNS4_10UnderscoreESZ_SZ_EEEEENS4_13SM90_TMA_LOADENS4_14ComposedLayoutINS4_7SwizzleILi3ELi4ELi3EEENS4_18smem_ptr_flag_bitsILi16EEENSU_INS5_IJNSA_ILi8EEESG_EEENS5_IJSG_SC_EEEEEEEvNS4_8identityENS4_23SM90_TMA_LOAD_MULTICASTES1C_vS1D_EENS_8epilogue10collective6detail29Sm90TmaWarpSpecializedAdapterINS1H_15DefaultEpilogueISJ_SK_SK_NS1G_6thread17LinearCombinationISJ_Li1EffLNS1L_9ScaleType4KindE0ELNS_15FloatRoundStyleE2ESJ_EENS1_15EpilogueDefaultEEEEEvvEEEEvNT_6ParamsE,"",@"SHT_CUDA_INFO"
	.sectionflags	@""
	.align	4


	//----- nvinfo : EIATTR_CUDA_API_VERSION
	.align		4
        /*0000*/ 	.byte	0x04, 0x37
        /*0002*/ 	.short	(.L_21 - .L_20)
.L_20:
        /*0004*/ 	.word	0x00000082


	//----- nvinfo : EIATTR_KPARAM_INFO
	.align		4
.L_21:
        /*0008*/ 	.byte	0x04, 0x17
        /*000a*/ 	.short	(.L_23 - .L_22)
.L_22:
        /*000c*/ 	.word	0x00000000
        /*0010*/ 	.short	0x0000
        /*0012*/ 	.short	0x0070
        /*0014*/ 	.byte	0x00, 0xf0, 0x01, 0x10


	//----- nvinfo : EIATTR_SPARSE_MMA_MASK
	.align		4
.L_23:
        /*0018*/ 	.byte	0x03, 0x50
        /*001a*/ 	.short	0x0000


	//----- nvinfo : EIATTR_MAXREG_COUNT
	.align		4
        /*001c*/ 	.byte	0x03, 0x1b
        /*001e*/ 	.short	0x00a8


	//----- nvinfo : EIATTR_NUM_BARRIERS
	.align		4
        /*0020*/ 	.byte	0x02, 0x4c
        /*0022*/ 	.byte	0x01
	.zero		1


	//----- nvinfo : EIATTR_EXTERNS
	.align		4
        /*0024*/ 	.byte	0x04, 0x0f
        /*0026*/ 	.short	(.L_25 - .L_24)


	//   ....[0]....
	.align		4
.L_24:
        /*0028*/ 	.word	index@(__assertfail)


	//----- nvinfo : EIATTR_MERCURY_ISA_VERSION
	.align		4
.L_25:
        /*002c*/ 	.byte	0x03, 0x5f
        /*002e*/ 	.short	0x0101


	//----- nvinfo : EIATTR_INT_WARP_WIDE_INSTR_OFFSETS
	.align		4
        /*0030*/ 	.byte	0x04, 0x31
        /*0032*/ 	.short	(.L_27 - .L_26)


	//   ....[0]....
.L_26:
        /*0034*/ 	.word	0x000005d0


	//   ....[1]....
        /*0038*/ 	.word	0x00000610


	//   ....[2]....
        /*003c*/ 	.word	0x000006a0


	//   ....[3]....
        /*0040*/ 	.word	0x000006b0


	//   ....[4]....
        /*0044*/ 	.word	0x000006d0


	//   ....[5]....
        /*0048*/ 	.word	0x000006f0


	//   ....[6]....
        /*004c*/ 	.word	0x000007e0


	//   ....[7]....
        /*0050*/ 	.word	0x00000800


	//   ....[8]....
        /*0054*/ 	.word	0x000025a0


	//----- nvinfo : EIATTR_COOP_GROUP_MASK_REGIDS
	.align		4
.L_27:
        /*0058*/ 	.byte	0x04, 0x29
        /*005a*/ 	.short	(.L_29 - .L_28)


	//   ....[0]....
.L_28:
        /*005c*/ 	.word	0xffffffff


	//   ....[1]....
        /*0060*/ 	.word	0xffffffff


	//   ....[2]....
        /*0064*/ 	.word	0xffffffff


	//   ....[3]....
        /*0068*/ 	.word	0xffffffff


	//   ....[4]....
        /*006c*/ 	.word	0xffffffff


	//   ....[5]....
        /*0070*/ 	.word	0xffffffff


	//   ....[6]....
        /*0074*/ 	.word	0xffffffff


	//----- nvinfo : EIATTR_COOP_GROUP_INSTR_OFFSETS
	.align		4
.L_29:
        /*0078*/ 	.byte	0x04, 0x28
        /*007a*/ 	.short	(.L_31 - .L_30)


	//   ....[0]....
.L_30:
        /*007c*/ 	.word	0x00000060


	//   ....[1]....
        /*0080*/ 	.word	0x00000080


	//   ....[2]....
        /*0084*/ 	.word	0x00000180


	//   ....[3]....
        /*0088*/ 	.word	0x000003b0


	//   ....[4]....
        /*008c*/ 	.word	0x00000400


	//   ....[5]....
        /*0090*/ 	.word	0x000004f0


	//   ....[6]....
        /*0094*/ 	.word	0x00000980


	//----- nvinfo : EIATTR_REG_RECONFIG
	.align		4
.L_31:
        /*0098*/ 	.byte	0x01, 0x54
	.zero		2


	//----- nvinfo : EIATTR_SYSCALL_OFFSETS
	.align		4
        /*009c*/ 	.byte	0x04, 0x46
        /*009e*/ 	.short	(.L_33 - .L_32)


	//   ....[0]....
.L_32:
        /*00a0*/ 	.word	0x000019b0


	//----- nvinfo : EIATTR_MBARRIER_INSTR_OFFSETS
	.align		4
.L_33:
        /*00a4*/ 	.byte	0x04, 0x39
        /*00a6*/ 	.short	(.L_35 - .L_34)


	//   ....[0]....
.L_34:
        /*00a8*/ 	.word	0x00000300
        /*00ac*/ 	.word	0x000000ff
        /*00b0*/ 	.word	0x00000000
        /*00b4*/ 	.short	0x0100
        /*00b6*/ 	.byte	0x07
	.zero		1


	//   ....[1]....
        /*00b8*/ 	.word	0x00000310
        /*00bc*/ 	.word	0x000000ff
        /*00c0*/ 	.word	0x00000020
        /*00c4*/ 	.short	0x0100
        /*00c6*/ 	.byte	0x07
	.zero		1


	//   ....[2]....
        /*00c8*/ 	.word	0x00000320
        /*00cc*/ 	.word	0x000000ff
        /*00d0*/ 	.word	0x00000008
        /*00d4*/ 	.short	0x0100
        /*00d6*/ 	.byte	0x07
	.zero		1


	//   ....[3]....
        /*00d8*/ 	.word	0x00000330
        /*00dc*/ 	.word	0x000000ff
        /*00e0*/ 	.word	0x00000028
        /*00e4*/ 	.short	0x0100
        /*00e6*/ 	.byte	0x07
	.zero		1


	//   ....[4]....
        /*00e8*/ 	.word	0x00000340
        /*00ec*/ 	.word	0x000000ff
        /*00f0*/ 	.word	0x00000010
        /*00f4*/ 	.short	0x0100
        /*00f6*/ 	.byte	0x07
	.zero		1


	//   ....[5]....
        /*00f8*/ 	.word	0x00000350
        /*00fc*/ 	.word	0x000000ff
        /*0100*/ 	.word	0x00000030
        /*0104*/ 	.short	0x0100
        /*0106*/ 	.byte	0x07
	.zero		1


	//   ....[6]....
        /*0108*/ 	.word	0x00000360
        /*010c*/ 	.word	0x000000ff
        /*0110*/ 	.word	0x00000018
        /*0114*/ 	.short	0x0100
        /*0116*/ 	.byte	0x07
	.zero		1


	//   ....[7]....
        /*0118*/ 	.word	0x00000370
        /*011c*/ 	.word	0x000000ff
        /*0120*/ 	.word	0x00000038
        /*0124*/ 	.short	0x0100
        /*0126*/ 	.byte	0x07
	.zero		1


	//   ....[8]....
        /*0128*/ 	.word	0x00000840
        /*012c*/ 	.word	0x000000ff
        /*0130*/ 	.word	0x00000070
        /*0134*/ 	.short	0x0100
        /*0136*/ 	.byte	0x0c
	.zero		1


	//   ....[9]....
        /*0138*/ 	.word	0x00000890
        /*013c*/ 	.word	0x000000ff
        /*0140*/ 	.word	0x00000078
        /*0144*/ 	.short	0x0100
        /*0146*/ 	.byte	0x0c
	.zero		1


	//   ....[10]....
        /*0148*/ 	.word	0x000008c0
        /*014c*/ 	.word	0x000000ff
        /*0150*/ 	.word	0x00000050
        /*0154*/ 	.short	0x0100
        /*0156*/ 	.byte	0x0d
	.zero		1


	//   ....[11]....
        /*0158*/ 	.word	0x00000910
        /*015c*/ 	.word	0x000000ff
        /*0160*/ 	.word	0x00000058
        /*0164*/ 	.short	0x0100
        /*0166*/ 	.byte	0x0d
	.zero		1


	//   ....[12]....
        /*0168*/ 	.word	0x00000920
        /*016c*/ 	.word	0x000000ff
        /*0170*/ 	.word	0x00000060
        /*0174*/ 	.short	0x0100
        /*0176*/ 	.byte	0x0d
	.zero		1


	//   ....[13]....
        /*0178*/ 	.word	0x00000930
        /*017c*/ 	.word	0x000000ff
        /*0180*/ 	.word	0x00000068
        /*0184*/ 	.short	0x0100
        /*0186*/ 	.byte	0x0d
	.zero		1


	//   ....[14]....
        /*0188*/ 	.word	0x00001870
        /*018c*/ 	.word	0x00000061
        /*0190*/ 	.word	0xfffffff8
        /*0194*/ 	.short	0x010a
        /*0196*/ 	.byte	0x3f
	.zero		1


	//   ....[15]....
        /*0198*/ 	.word	0x00001a40
        /*019c*/ 	.word	0x00000003
        /*01a0*/ 	.word	0x00000000
        /*01a4*/ 	.short	0x010a
        /*01a6*/ 	.byte	0x3f
	.zero		1


	//   ....[16]....
        /*01a8*/ 	.word	0x00001aa0
        /*01ac*/ 	.word	0x00000003
        /*01b0*/ 	.word	0x00000000
        /*01b4*/ 	.short	0x010a
        /*01b6*/ 	.byte	0x3f
	.zero		1


	//   ....[17]....
        /*01b8*/ 	.word	0x00001fc0
        /*01bc*/ 	.word	0x000000ff
        /*01c0*/ 	.word	0x00000000
        /*01c4*/ 	.short	0x010a
        /*01c6*/ 	.byte	0x04
	.zero		1


	//   ....[18]....
        /*01c8*/ 	.word	0x00002000
        /*01cc*/ 	.word	0x000000ff
        /*01d0*/ 	.word	0x00000000
        /*01d4*/ 	.short	0x010a
        /*01d6*/ 	.byte	0x04
	.zero		1


	//   ....[19]....
        /*01d8*/ 	.word	0x00002430
        /*01dc*/ 	.word	0x00000005
        /*01e0*/ 	.word	0x00000000
        /*01e4*/ 	.short	0x0101
        /*01e6*/ 	.byte	0x3f
	.zero		1


	//   ....[20]....
        /*01e8*/ 	.word	0x00002530
        /*01ec*/ 	.word	0x00000065
        /*01f0*/ 	.word	0x00000000
        /*01f4*/ 	.short	0x0101
        /*01f6*/ 	.byte	0x32
	.zero		1


	//   ....[21]....
        /*01f8*/ 	.word	0x00002620
        /*01fc*/ 	.word	0x00000003
        /*0200*/ 	.word	0x00000000
        /*0204*/ 	.short	0x0101
        /*0206*/ 	.byte	0x3f
	.zero		1


	//   ....[22]....
        /*0208*/ 	.word	0x00002680
        /*020c*/ 	.word	0x00000061
        /*0210*/ 	.word	0x00000008
        /*0214*/ 	.short	0x010a
        /*0216*/ 	.byte	0x3f
	.zero		1


	//   ....[23]....
        /*0218*/ 	.word	0x00006780
        /*021c*/ 	.word	0x00000062
        /*0220*/ 	.word	0x00000000
        /*0224*/ 	.short	0x0101
        /*0226*/ 	.byte	0x32
	.zero		1


	//   ....[24]....
        /*0228*/ 	.word	0x000071d0
        /*022c*/ 	.word	0x00000007
        /*0230*/ 	.word	0x00000020
        /*0234*/ 	.short	0x010a
        /*0236*/ 	.byte	0x3f
	.zero		1


	//   ....[25]....
        /*0238*/ 	.word	0x00007660
        /*023c*/ 	.word	0x00000003
        /*0240*/ 	.word	0x00000078
        /*0244*/ 	.short	0x0101
        /*0246*/ 	.byte	0x3f
	.zero		1


	//   ....[26]....
        /*0248*/ 	.word	0x00007dd0
        /*024c*/ 	.word	0x00000007
        /*0250*/ 	.word	0x00000000
        /*0254*/ 	.short	0x010a
        /*0256*/ 	.byte	0x3f
	.zero		1


	//   ....[27]....
        /*0258*/ 	.word	0x00007e50
        /*025c*/ 	.word	0x00000009
        /*0260*/ 	.word	0x00000000
        /*0264*/ 	.short	0x010a
        /*0266*/ 	.byte	0x3f
	.zero		1


	//   ....[28]....
        /*0268*/ 	.word	0x00007ee0
        /*026c*/ 	.word	0x00000006
        /*0270*/ 	.word	0x00000000
        /*0274*/ 	.short	0x010a
        /*0276*/ 	.byte	0x3f
	.zero		1


	//   ....[29]....
        /*0278*/ 	.word	0x00007f70
        /*027c*/ 	.word	0x00000003
        /*0280*/ 	.word	0x00000000
        /*0284*/ 	.short	0x010a
        /*0286*/ 	.byte	0x3f
	.zero		1


	//   ....[30]....
        /*0288*/ 	.word	0x00007fd0
        /*028c*/ 	.word	0x00000061
        /*0290*/ 	.word	0xfffffff8
        /*0294*/ 	.short	0x010a
        /*0296*/ 	.byte	0x3f
	.zero		1


	//   ....[31]....
        /*0298*/ 	.word	0x00008020
        /*029c*/ 	.word	0x00000003
        /*02a0*/ 	.word	0x00000000
        /*02a4*/ 	.short	0x010a
        /*02a6*/ 	.byte	0x3f
	.zero		1


	//   ....[32]....
        /*02a8*/ 	.word	0x00008080
        /*02ac*/ 	.word	0x00000005
        /*02b0*/ 	.word	0x00000000
        /*02b4*/ 	.short	0x010a
        /*02b6*/ 	.byte	0x3f
	.zero		1


	//   ....[33]....
        /*02b8*/ 	.word	0x000080d0
        /*02bc*/ 	.word	0x00000061
        /*02c0*/ 	.word	0x00000008
        /*02c4*/ 	.short	0x010a
        /*02c6*/ 	.byte	0x3f
	.zero		1


	//   ....[34]....
        /*02c8*/ 	.word	0x000081a0
        /*02cc*/ 	.word	0x00000007
        /*02d0*/ 	.word	0x00000020
        /*02d4*/ 	.short	0x010a
        /*02d6*/ 	.byte	0x3f
	.zero		1


	//   ....[35]....
        /*02d8*/ 	.word	0x00008270
        /*02dc*/ 	.word	0x00000007
        /*02e0*/ 	.word	0x00000000
        /*02e4*/ 	.short	0x010a
        /*02e6*/ 	.byte	0x3f
	.zero		1


	//   ....[36]....
        /*02e8*/ 	.word	0x000082c0
        /*02ec*/ 	.word	0x00000009
        /*02f0*/ 	.word	0x00000000
        /*02f4*/ 	.short	0x010a
        /*02f6*/ 	.byte	0x3f
	.zero		1


	//   ....[37]....
        /*02f8*/ 	.word	0x00008310
        /*02fc*/ 	.word	0x00000006
        /*0300*/ 	.word	0x00000000
        /*0304*/ 	.short	0x010a
        /*0306*/ 	.byte	0x3f
	.zero		1


	//----- nvinfo : EIATTR_NUM_MBARRIERS
	.align		4
.L_35:
        /*0308*/ 	.byte	0x03, 0x38
        /*030a*/ 	.short	0x000e


	//----- nvinfo : EIATTR_EXIT_INSTR_OFFSETS
	.align		4
        /*030c*/ 	.byte	0x04, 0x1c
        /*030e*/ 	.short	(.L_37 - .L_36)


	//   ....[0]....
.L_36:
        /*0310*/ 	.word	0x00001490


	//   ....[1]....
        /*0314*/ 	.word	0x000014f0


	//   ....[2]....
        /*0318*/ 	.word	0x00006ec0


	//   ....[3]....
        /*031c*/ 	.word	0x00006ef0


	//   ....[4]....
        /*0320*/ 	.word	0x00007fc0


	//----- nvinfo : EIATTR_MAX_THREADS
	.align		4
.L_37:
        /*0324*/ 	.byte	0x04, 0x05
        /*0326*/ 	.short	(.L_39 - .L_38)
.L_38:
        /*0328*/ 	.word	0x00000180
        /*032c*/ 	.word	0x00000001
        /*0330*/ 	.word	0x00000001


	//----- nvinfo : EIATTR_CRS_STACK_SIZE
	.align		4
.L_39:
        /*0334*/ 	.byte	0x04, 0x1e
        /*0336*/ 	.short	(.L_41 - .L_40)
.L_40:
        /*0338*/ 	.word	0x00000000


	//----- nvinfo : EIATTR_CBANK_PARAM_SIZE
	.align		4
.L_41:
        /*033c*/ 	.byte	0x03, 0x19
        /*033e*/ 	.short	0x0470


	//----- nvinfo : EIATTR_PARAM_CBANK
	.align		4
        /*0340*/ 	.byte	0x04, 0x0a
        /*0342*/ 	.short	(.L_43 - .L_42)
	.align		4
.L_42:
        /*0344*/ 	.word	index@(.nv.constant0._ZN7cutlass13device_kernelINS_4gemm6kernel13GemmUniversalIN4cute5tupleIJiiiiEEENS1_10collective13CollectiveMmaINS1_34MainloopSm90TmaGmmaWarpSpecializedILi4ENS5_IJNS4_1CILi2EEENSA_ILi1EEESC_EEENS1_32KernelTmaWarpSpecializedPingpongEEENS5_IJNSA_ILi64EEENSA_ILi128EEESH_EEENS_6half_tENS5_IJlSC_lEEESJ_SK_NS4_8TiledMMAINS4_8MMA_AtomIJNS4_4SM904GMMA26MMA_64x128x16_F32F16F16_SSILNSO_5MajorE0ELSQ_0ELNSO_7ScaleInE1ELSR_1EEEEEENS4_6LayoutINS5_IJSC_SC_SC_EEENS5_IJNSA_ILi0EEESW_SW_EEEEENS5_IJNS4_10UnderscoreESZ_SZ_EEEEENS4_13SM90_TMA_LOADENS4_14ComposedLayoutINS4_7SwizzleILi3ELi4ELi3EEENS4_18smem_ptr_flag_bitsILi16EEENSU_INS5_IJNSA_ILi8EEESG_EEENS5_IJSG_SC_EEEEEEEvNS4_8identityENS4_23SM90_TMA_LOAD_MULTICASTES1C_vS1D_EENS_8epilogue10collective6detail29Sm90TmaWarpSpecializedAdapterINS1H_15DefaultEpilogueISJ_SK_SK_NS1G_6thread17LinearCombinationISJ_Li1EffLNS1L_9ScaleType4KindE0ELNS_15FloatRoundStyleE2ESJ_EENS1_15EpilogueDefaultEEEEEvvEEEEvNT_6ParamsE)
        /*0348*/ 	.short	0x0210
        /*034a*/ 	.short	0x0470


	//----- nvinfo : EIATTR_SW_WAR
	.align		4
.L_43:
        /*034c*/ 	.byte	0x04, 0x36
        /*034e*/ 	.short	(.L_45 - .L_44)
.L_44:
        /*0350*/ 	.word	0x00000008
.L_45:


//--------------------- .nv.callgraph             --------------------------
	.section	.nv.callgraph,"",@"SHT_CUDA_CALLGRAPH"
	.align	4
	.sectionentsize	8
	.align		4
        /*0000*/ 	.word	0x00000000
	.align		4
        /*0004*/ 	.word	0xffffffff
	.align		4
        /*0008*/ 	.word	index@(_ZN7cutlass13device_kernelINS_4gemm6kernel13GemmUniversalIN4cute5tupleIJiiiiEEENS1_10collective13CollectiveMmaINS1_34MainloopSm90TmaGmmaWarpSpecializedILi4ENS5_IJNS4_1CILi2EEENSA_ILi1EEESC_EEENS1_32KernelTmaWarpSpecializedPingpongEEENS5_IJNSA_ILi64EEENSA_ILi128EEESH_EEENS_6half_tENS5_IJlSC_lEEESJ_SK_NS4_8TiledMMAINS4_8MMA_AtomIJNS4_4SM904GMMA26MMA_64x128x16_F32F16F16_SSILNSO_5MajorE0ELSQ_0ELNSO_7ScaleInE1ELSR_1EEEEEENS4_6LayoutINS5_IJSC_SC_SC_EEENS5_IJNSA_ILi0EEESW_SW_EEEEENS5_IJNS4_10UnderscoreESZ_SZ_EEEEENS4_13SM90_TMA_LOADENS4_14ComposedLayoutINS4_7SwizzleILi3ELi4ELi3EEENS4_18smem_ptr_flag_bitsILi16EEENSU_INS5_IJNSA_ILi8EEESG_EEENS5_IJSG_SC_EEEEEEEvNS4_8identityENS4_23SM90_TMA_LOAD_MULTICASTES1C_vS1D_EENS_8epilogue10collective6detail29Sm90TmaWarpSpecializedAdapterINS1H_15DefaultEpilogueISJ_SK_SK_NS1G_6thread17LinearCombinationISJ_Li1EffLNS1L_9ScaleType4KindE0ELNS_15FloatRoundStyleE2ESJ_EENS1_15EpilogueDefaultEEEEEvvEEEEvNT_6ParamsE)
	.align		4
        /*000c*/ 	.word	index@(__assertfail)
	.align		4
        /*0010*/ 	.word	0x00000000
	.align		4
        /*0014*/ 	.word	0xfffffffe
	.align		4
        /*0018*/ 	.word	0x00000000
	.align		4
        /*001c*/ 	.word	0xfffffffd
	.align		4
        /*0020*/ 	.word	0x00000000
	.align		4
        /*0024*/ 	.word	0xfffffffc


//--------------------- .nv.constant4             --------------------------
	.section	.nv.constant4,"a",@progbits
	.align	8
	.align		8
.nv.constant4:
        /*0000*/ 	.dword	__assertfail
	.align		8
        /*0008*/ 	.dword	__unnamed_1
	.align		8
        /*0010*/ 	.dword	_ZN39_INTERNAL_b77c1d89_4_k_cu_dcf6bc7e_34824cuda3std3__45__cpo5beginE
	.align		8
        /*0018*/ 	.dword	_ZN39_INTERNAL_b77c1d89_4_k_cu_dcf6bc7e_34824cuda3std3__45__cpo3endE
	.align		8
        /*0020*/ 	.dword	_ZN39_INTERNAL_b77c1d89_4_k_cu_dcf6bc7e_34824cuda3std3__45__cpo6cbeginE
	.align		8
        /*0028*/ 	.dword	_ZN39_INTERNAL_b77c1d89_4_k_cu_dcf6bc7e_34824cuda3std3__45__cpo4cendE
	.align		8
        /*0030*/ 	.dword	_ZN39_INTERNAL_b77c1d89_4_k_cu_dcf6bc7e_34824cuda3std3__441_GLOBAL__N__b77c1d89_4_k_cu_dcf6bc7e_34826ignoreE
	.align		8
        /*0038*/ 	.dword	_ZN39_INTERNAL_b77c1d89_4_k_cu_dcf6bc7e_34824cuda3std3__419piecewise_constructE
	.align		8
        /*0040*/ 	.dword	_ZN39_INTERNAL_b77c1d89_4_k_cu_dcf6bc7e_34824cuda3std3__48in_placeE
	.align		8
        /*0048*/ 	.dword	_ZN39_INTERNAL_b77c1d89_4_k_cu_dcf6bc7e_34824cuda3std6ranges3__45__cpo4swapE
	.align		8
        /*0050*/ 	.dword	_ZN39_INTERNAL_b77c1d89_4_k_cu_dcf6bc7e_34824cuda3std6ranges3__45__cpo9iter_moveE
	.align		8
        /*0058*/ 	.dword	_ZN39_INTERNAL_b77c1d89_4_k_cu_dcf6bc7e_34824cute7productE
	.align		8
        /*0060*/ 	.dword	_ZN39_INTERNAL_b77c1d89_4_k_cu_dcf6bc7e_34824cute1_E
	.align		8
        /*0068*/ 	.dword	$str$22
	.align		8
        /*0070*/ 	.dword	$str$23


//--------------------- .text._ZN7cutlass13device_kernelINS_4gemm6kernel13GemmUniversalIN4cute5tupleIJiiiiEEENS1_10collective13CollectiveMmaINS1_34MainloopSm90TmaGmmaWarpSpecializedILi4ENS5_IJNS4_1CILi2EEENSA_ILi1EEESC_EEENS1_32KernelTmaWarpSpecializedPingpongEEENS5_IJNSA_ILi64EEENSA_ILi128EEESH_EEENS_6half_tENS5_IJlSC_lEEESJ_SK_NS4_8TiledMMAINS4_8MMA_AtomIJNS4_4SM904GMMA26MMA_64x128x16_F32F16F16_SSILNSO_5MajorE0ELSQ_0ELNSO_7ScaleInE1ELSR_1EEEEEENS4_6LayoutINS5_IJSC_SC_SC_EEENS5_IJNSA_ILi0EEESW_SW_EEEEENS5_IJNS4_10UnderscoreESZ_SZ_EEEEENS4_13SM90_TMA_LOADENS4_14ComposedLayoutINS4_7SwizzleILi3ELi4ELi3EEENS4_18smem_ptr_flag_bitsILi16EEENSU_INS5_IJNSA_ILi8EEESG_EEENS5_IJSG_SC_EEEEEEEvNS4_8identityENS4_23SM90_TMA_LOAD_MULTICASTES1C_vS1D_EENS_8epilogue10collective6detail29Sm90TmaWarpSpecializedAdapterINS1H_15DefaultEpilogueISJ_SK_SK_NS1G_6thread17LinearCombinationISJ_Li1EffLNS1L_9ScaleType4KindE0ELNS_15FloatRoundStyleE2ESJ_EENS1_15EpilogueDefaultEEEEEvvEEEEvNT_6ParamsE --------------------------
	.section	.text._ZN7cutlass13device_kernelINS_4gemm6kernel13GemmUniversalIN4cute5tupleIJiiiiEEENS1_10collective13CollectiveMmaINS1_34MainloopSm90TmaGmmaWarpSpecializedILi4ENS5_IJNS4_1CILi2EEENSA_ILi1EEESC_EEENS1_32KernelTmaWarpSpecializedPingpongEEENS5_IJNSA_ILi64EEENSA_ILi128EEESH_EEENS_6half_tENS5_IJlSC_lEEESJ_SK_NS4_8TiledMMAINS4_8MMA_AtomIJNS4_4SM904GMMA26MMA_64x128x16_F32F16F16_SSILNSO_5MajorE0ELSQ_0ELNSO_7ScaleInE1ELSR_1EEEEEENS4_6LayoutINS5_IJSC_SC_SC_EEENS5_IJNSA_ILi0EEESW_SW_EEEEENS5_IJNS4_10UnderscoreESZ_SZ_EEEEENS4_13SM90_TMA_LOADENS4_14ComposedLayoutINS4_7SwizzleILi3ELi4ELi3EEENS4_18smem_ptr_flag_bitsILi16EEENSU_INS5_IJNSA_ILi8EEESG_EEENS5_IJSG_SC_EEEEEEEvNS4_8identityENS4_23SM90_TMA_LOAD_MULTICASTES1C_vS1D_EENS_8epilogue10collective6detail29Sm90TmaWarpSpecializedAdapterINS1H_15DefaultEpilogueISJ_SK_SK_NS1G_6thread17LinearCombinationISJ_Li1EffLNS1L_9ScaleType4KindE0ELNS_15FloatRoundStyleE2ESJ_EENS1_15EpilogueDefaultEEEEEvvEEEEvNT_6ParamsE,"ax",@progbits
	.align	128
.text._ZN7cutlass13device_kernelINS_4gemm6kernel13GemmUniversalIN4cute5tupleIJiiiiEEENS1_10collective13CollectiveMmaINS1_34MainloopSm90TmaGmmaWarpSpecializedILi4ENS5_IJNS4_1CILi2EEENSA_ILi1EEESC_EEENS1_32KernelTmaWarpSpecializedPingpongEEENS5_IJNSA_ILi64EEENSA_ILi128EEESH_EEENS_6half_tENS5_IJlSC_lEEESJ_SK_NS4_8TiledMMAINS4_8MMA_AtomIJNS4_4SM904GMMA26MMA_64x128x16_F32F16F16_SSILNSO_5MajorE0ELSQ_0ELNSO_7ScaleInE1ELSR_1EEEEEENS4_6LayoutINS5_IJSC_SC_SC_EEENS5_IJNSA_ILi0EEESW_SW_EEEEENS5_IJNS4_10UnderscoreESZ_SZ_EEEEENS4_13SM90_TMA_LOADENS4_14ComposedLayoutINS4_7SwizzleILi3ELi4ELi3EEENS4_18smem_ptr_flag_bitsILi16EEENSU_INS5_IJNSA_ILi8EEESG_EEENS5_IJSG_SC_EEEEEEEvNS4_8identityENS4_23SM90_TMA_LOAD_MULTICASTES1C_vS1D_EENS_8epilogue10collective6detail29Sm90TmaWarpSpecializedAdapterINS1H_15DefaultEpilogueISJ_SK_SK_NS1G_6thread17LinearCombinationISJ_Li1EffLNS1L_9ScaleType4KindE0ELNS_15FloatRoundStyleE2ESJ_EENS1_15EpilogueDefaultEEEEEvvEEEEvNT_6ParamsE:
        .type           _ZN7cutlass13device_kernelINS_4gemm6kernel13GemmUniversalIN4cute5tupleIJiiiiEEENS1_10collective13CollectiveMmaINS1_34MainloopSm90TmaGmmaWarpSpecializedILi4ENS5_IJNS4_1CILi2EEENSA_ILi1EEESC_EEENS1_32KernelTmaWarpSpecializedPingpongEEENS5_IJNSA_ILi64EEENSA_ILi128EEESH_EEENS_6half_tENS5_IJlSC_lEEESJ_SK_NS4_8TiledMMAINS4_8MMA_AtomIJNS4_4SM904GMMA26MMA_64x128x16_F32F16F16_SSILNSO_5MajorE0ELSQ_0ELNSO_7ScaleInE1ELSR_1EEEEEENS4_6LayoutINS5_IJSC_SC_SC_EEENS5_IJNSA_ILi0EEESW_SW_EEEEENS5_IJNS4_10UnderscoreESZ_SZ_EEEEENS4_13SM90_TMA_LOADENS4_14ComposedLayoutINS4_7SwizzleILi3ELi4ELi3EEENS4_18smem_ptr_flag_bitsILi16EEENSU_INS5_IJNSA_ILi8EEESG_EEENS5_IJSG_SC_EEEEEEEvNS4_8identityENS4_23SM90_TMA_LOAD_MULTICASTES1C_vS1D_EENS_8epilogue10collective6detail29Sm90TmaWarpSpecializedAdapterINS1H_15DefaultEpilogueISJ_SK_SK_NS1G_6thread17LinearCombinationISJ_Li1EffLNS1L_9ScaleType4KindE0ELNS_15FloatRoundStyleE2ESJ_EENS1_15EpilogueDefaultEEEEEvvEEEEvNT_6ParamsE,@function
        .size           _ZN7cutlass13device_kernelINS_4gemm6kernel13GemmUniversalIN4cute5tupleIJiiiiEEENS1_10collective13CollectiveMmaINS1_34MainloopSm90TmaGmmaWarpSpecializedILi4ENS5_IJNS4_1CILi2EEENSA_ILi1EEESC_EEENS1_32KernelTmaWarpSpecializedPingpongEEENS5_IJNSA_ILi64EEENSA_ILi128EEESH_EEENS_6half_tENS5_IJlSC_lEEESJ_SK_NS4_8TiledMMAINS4_8MMA_AtomIJNS4_4SM904GMMA26MMA_64x128x16_F32F16F16_SSILNSO_5MajorE0ELSQ_0ELNSO_7ScaleInE1ELSR_1EEEEEENS4_6LayoutINS5_IJSC_SC_SC_EEENS5_IJNSA_ILi0EEESW_SW_EEEEENS5_IJNS4_10UnderscoreESZ_SZ_EEEEENS4_13SM90_TMA_LOADENS4_14ComposedLayoutINS4_7SwizzleILi3ELi4ELi3EEENS4_18smem_ptr_flag_bitsILi16EEENSU_INS5_IJNSA_ILi8EEESG_EEENS5_IJSG_SC_EEEEEEEvNS4_8identityENS4_23SM90_TMA_LOAD_MULTICASTES1C_vS1D_EENS_8epilogue10collective6detail29Sm90TmaWarpSpecializedAdapterINS1H_15DefaultEpilogueISJ_SK_SK_NS1G_6thread17LinearCombinationISJ_Li1EffLNS1L_9ScaleType4KindE0ELNS_15FloatRoundStyleE2ESJ_EENS1_15EpilogueDefaultEEEEEvvEEEEvNT_6ParamsE,(.L_x_200 - _ZN7cutlass13device_kernelINS_4gemm6kernel13GemmUniversalIN4cute5tupleIJiiiiEEENS1_10collective13CollectiveMmaINS1_34MainloopSm90TmaGmmaWarpSpecializedILi4ENS5_IJNS4_1CILi2EEENSA_ILi1EEESC_EEENS1_32KernelTmaWarpSpecializedPingpongEEENS5_IJNSA_ILi64EEENSA_ILi128EEESH_EEENS_6half_tENS5_IJlSC_lEEESJ_SK_NS4_8TiledMMAINS4_8MMA_AtomIJNS4_4SM904GMMA26MMA_64x128x16_F32F16F16_SSILNSO_5MajorE0ELSQ_0ELNSO_7ScaleInE1ELSR_1EEEEEENS4_6LayoutINS5_IJSC_SC_SC_EEENS5_IJNSA_ILi0EEESW_SW_EEEEENS5_IJNS4_10UnderscoreESZ_SZ_EEEEENS4_13SM90_TMA_LOADENS4_14ComposedLayoutINS4_7SwizzleILi3ELi4ELi3EEENS4_18smem_ptr_flag_bitsILi16EEENSU_INS5_IJNSA_ILi8EEESG_EEENS5_IJSG_SC_EEEEEEEvNS4_8identityENS4_23SM90_TMA_LOAD_MULTICASTES1C_vS1D_EENS_8epilogue10collective6detail29Sm90TmaWarpSpecializedAdapterINS1H_15DefaultEpilogueISJ_SK_SK_NS1G_6thread17LinearCombinationISJ_Li1EffLNS1L_9ScaleType4KindE0ELNS_15FloatRoundStyleE2ESJ_EENS1_15EpilogueDefaultEEEEEvvEEEEvNT_6ParamsE)
        .other          _ZN7cutlass13device_kernelINS_4gemm6kernel13GemmUniversalIN4cute5tupleIJiiiiEEENS1_10collective13CollectiveMmaINS1_34MainloopSm90TmaGmmaWarpSpecializedILi4ENS5_IJNS4_1CILi2EEENSA_ILi1EEESC_EEENS1_32KernelTmaWarpSpecializedPingpongEEENS5_IJNSA_ILi64EEENSA_ILi128EEESH_EEENS_6half_tENS5_IJlSC_lEEESJ_SK_NS4_8TiledMMAINS4_8MMA_AtomIJNS4_4SM904GMMA26MMA_64x128x16_F32F16F16_SSILNSO_5MajorE0ELSQ_0ELNSO_7ScaleInE1ELSR_1EEEEEENS4_6LayoutINS5_IJSC_SC_SC_EEENS5_IJNSA_ILi0EEESW_SW_EEEEENS5_IJNS4_10UnderscoreESZ_SZ_EEEEENS4_13SM90_TMA_LOADENS4_14ComposedLayoutINS4_7SwizzleILi3ELi4ELi3EEENS4_18smem_ptr_flag_bitsILi16EEENSU_INS5_IJNSA_ILi8EEESG_EEENS5_IJSG_SC_EEEEEEEvNS4_8identityENS4_23SM90_TMA_LOAD_MULTICASTES1C_vS1D_EENS_8epilogue10collective6detail29Sm90TmaWarpSpecializedAdapterINS1H_15DefaultEpilogueISJ_SK_SK_NS1G_6thread17LinearCombinationISJ_Li1EffLNS1L_9ScaleType4KindE0ELNS_15FloatRoundStyleE2ESJ_EENS1_15EpilogueDefaultEEEEEvvEEEEvNT_6ParamsE,@"STO_CUDA_ENTRY STV_DEFAULT"
_ZN7cutlass13device_kernelINS_4gemm6kernel13GemmUniversalIN4cute5tupleIJiiiiEEENS1_10collective13CollectiveMmaINS1_34MainloopSm90TmaGmmaWarpSpecializedILi4ENS5_IJNS4_1CILi2EEENSA_ILi1EEESC_EEENS1_32KernelTmaWarpSpecializedPingpongEEENS5_IJNSA_ILi64EEENSA_ILi128EEESH_EEENS_6half_tENS5_IJlSC_lEEESJ_SK_NS4_8TiledMMAINS4_8MMA_AtomIJNS4_4SM904GMMA26MMA_64x128x16_F32F16F16_SSILNSO_5MajorE0ELSQ_0ELNSO_7ScaleInE1ELSR_1EEEEEENS4_6LayoutINS5_IJSC_SC_SC_EEENS5_IJNSA_ILi0EEESW_SW_EEEEENS5_IJNS4_10UnderscoreESZ_SZ_EEEEENS4_13SM90_TMA_LOADENS4_14ComposedLayoutINS4_7SwizzleILi3ELi4ELi3EEENS4_18smem_ptr_flag_bitsILi16EEENSU_INS5_IJNSA_ILi8EEESG_EEENS5_IJSG_SC_EEEEEEEvNS4_8identityENS4_23SM90_TMA_LOAD_MULTICASTES1C_vS1D_EENS_8epilogue10collective6detail29Sm90TmaWarpSpecializedAdapterINS1H_15DefaultEpilogueISJ_SK_SK_NS1G_6thread17LinearCombinationISJ_Li1EffLNS1L_9ScaleType4KindE0ELNS_15FloatRoundStyleE2ESJ_EENS1_15EpilogueDefaultEEEEEvvEEEEvNT_6ParamsE:
[----:B------:R-:W0:Y:S01]  /*0000*/  LDC R1, c[0x0][0x28] ;  /* 0x00000a00ff017b82 */ /* 0x000e220000000800 */
[----:B------:R-:W1:Y:S01]  /*0010*/  S2R R3, SR_TID.X ;  /* 0x0000000000037919 */ /* 0x000e620000002100 */
[----:B------:R-:W-:Y:S01]  /*0020*/  ELECT P0, URZ, PT ;  /* 0x00000000003f782f */ /* 0x000fe20003800000 */
[----:B------:R-:W-:Y:S01]  /*0030*/  BSSY B0, `(.L_x_0) ;  /* 0x0000014000007945 */ /* 0x000fe20003800000 */
[--C-:B-1----:R-:W-:Y:S02]  /*0040*/  SHF.R.U32.HI R0, RZ, 0x5, R3.reuse ;  /* 0x00000005ff007819 */ /* 0x102fe40000011603 */
[----:B------:R-:W-:-:S03]  /*0050*/  SHF.R.U32.HI R5, RZ, 0x7, R3 ;  /* 0x00000007ff057819 */ /* 0x000fc60000011603 */
[----:B------:R-:W1:Y:S02]  /*0060*/  SHFL.IDX PT, R2, R0, RZ, 0x1f ;  /* 0x00001fff00027589 */ /* 0x000e6400000e0000 */
[----:B-1----:R-:W-:Y:S02]  /*0070*/  R2UR UR6, R2 ;  /* 0x00000000020672ca */ /* 0x002fe400000e0000 */
[----:B------:R1:W2:Y:S11]  /*0080*/  SHFL.IDX PT, R2, R5, RZ, 0x1f ;  /* 0x00001fff05027589 */ /* 0x0002b600000e0000 */
[----:B------:R-:W-:-:S02]  /*0090*/  USHF.R.S32.HI UR4, URZ, 0x1f, UR6 ;  /* 0x0000001f3f047899 */ /* 0x000fc40008011406 */
[----:B------:R-:W-:Y:S02]  /*00a0*/  ISETP.NE.OR P0, PT, RZ, UR6, !P0 ;  /* 0x00000006ff007c0c */ /* 0x000fe4000c705670 */
[----:B------:R-:W-:-:S04]  /*00b0*/  ULEA.HI UR4, UR4, UR6, URZ, 0x2 ;  /* 0x0000000604047291 */ /* 0x000fc8000f8f103f */
[----:B------:R-:W-:-:S04]  /*00c0*/  ULOP3.LUT UR4, UR4, 0xfffffffc, URZ, 0xc0, !UPT ;  /* 0xfffffffc04047892 */ /* 0x000fc8000f8ec03f */
[----:B------:R-:W-:-:S03]  /*00d0*/  UIADD3 UR6, UR6, -UR4, URZ ;  /* 0x8000000406067290 */ /* 0x000fc6000fffe03f */
[----:B012---:R-:W-:Y:S09]  /*00e0*/  @P0 BRA `(.L_x_1) ;  /* 0x0000000000200947 */ /* 0x007ff20003800000 */
[----:B------:R-:W-:Y:S02]  /*00f0*/  ULDC.64 UR4, c[0x0][0x198] ;  /* 0x0000660000047ab9 */ /* 0x000fe40000000a00 */
[----:B------:R-:W-:Y:S02]  /*0100*/  UIADD3 UR8, UP0, UR4, 0xf0, URZ ;  /* 0x000000f004087890 */ /* 0x000fe4000ff1e03f */
[----:B------:R-:W-:Y:S02]  /*0110*/  UIADD3 UR4, UP1, UR4, 0x1f0, URZ ;  /* 0x000001f004047890 */ /* 0x000fe4000ff3e03f */
[----:B------:R-:W-:Y:S02]  /*0120*/  UIADD3.X UR9, URZ, UR5, URZ, UP0, !UPT ;  /* 0x000000053f097290 */ /* 0x000fe400087fe43f */
[----:B------:R-:W-:-:S07]  /*0130*/  UIADD3.X UR5, URZ, UR5, URZ, UP1, !UPT ;  /* 0x000000053f057290 */ /* 0x000fce0008ffe43f */
[----:B------:R0:W-:Y:S02]  /*0140*/  UTMACCTL.PF [UR8] ;  /* 0x00000000080079b9 */ /* 0x0001e40008040000 */
[----:B------:R0:W-:Y:S02]  /*0150*/  UTMACCTL.PF [UR4] ;  /* 0x00000000040079b9 */ /* 0x0001e40008040000 */
[----:B0-----:R-:W-:Y:S01]  /*0160*/  NOP ;  /* 0x0000000000007918 */ /* 0x001fe20000000000 */
.L_x_1:
[----:B------:R-:W-:Y:S05]  /*0170*/  BSYNC B0 ;  /* 0x0000000000007941 */ /* 0x000fea0003800000 */
.L_x_0:
[----:B------:R-:W0:Y:S01]  /*0180*/  SHFL.IDX PT, R6, R0, RZ, 0x1f ;  /* 0x00001fff00067589 */ /* 0x000e2200000e0000 */
[----:B------:R-:W-:Y:S01]  /*0190*/  R2UR UR19, R2 ;  /* 0x00000000021372ca */ /* 0x000fe200000e0000 */
[----:B------:R-:W-:-:S04]  /*01a0*/  UISETP.NE.AND UP0, UPT, UR6, 0x3, UPT ;  /* 0x000000030600788c */ /* 0x000fc8000bf05270 */
[----:B------:R-:W-:-:S08]  /*01b0*/  UISETP.EQ.OR UP0, UPT, UR6, URZ, !UP0 ;  /* 0x0000003f0600728c */ /* 0x000fd0000c702670 */
[----:B------:R-:W-:Y:S02]  /*01c0*/  UIADD3 UR14, UR19, -0x1, URZ ;  /* 0xffffffff130e7890 */ /* 0x000fe4000fffe03f */
[----:B------:R-:W-:Y:S02]  /*01d0*/  UISETP.EQ.AND UP0, UPT, UR19, URZ, UP0 ;  /* 0x0000003f1300728c */ /* 0x000fe40008702270 */
[----:B------:R-:W-:Y:S02]  /*01e0*/  UISETP.GE.U32.AND UP1, UPT, UR14, 0x2, UPT ;  /* 0x000000020e00788c */ /* 0x000fe4000bf26070 */
[----:B------:R-:W-:Y:S01]  /*01f0*/  USEL UR40, URZ, 0x1, !UP0 ;  /* 0x000000013f287887 */ /* 0x000fe2000c000000 */
[----:B0-----:R-:W-:-:S03]  /*0200*/  ISETP.NE.AND P0, PT, R6, RZ, PT ;  /* 0x000000ff0600720c */ /* 0x001fc60003f05270 */
[----:B------:R-:W-:-:S10]  /*0210*/  USEL UR40, UR40, 0x2, UP1 ;  /* 0x0000000228287887 */ /* 0x000fd40008800000 */
[----:B------:R-:W-:Y:S05]  /*0220*/  @P0 BRA `(.L_x_2) ;  /* 0x0000000000580947 */ /* 0x000fea0003800000 */
[----:B------:R-:W0:Y:S01]  /*0230*/  S2UR UR7, SR_CgaCtaId ;  /* 0x00000000000779c3 */ /* 0x000e220000008800 */
[----:B------:R-:W-:Y:S01]  /*0240*/  UMOV UR4, 0x400 ;  /* 0x0000040000047882 */ /* 0x000fe20000000000 */
[----:B------:R-:W-:Y:S01]  /*0250*/  UMOV UR5, 0x1 ;  /* 0x0000000100057882 */ /* 0x000fe20000000000 */
[----:B------:R-:W-:Y:S01]  /*0260*/  UMOV UR8, 0x2 ;  /* 0x0000000200087882 */ /* 0x000fe20000000000 */
[----:B------:R-:W-:Y:S01]  /*0270*/  ELECT P0, URZ, PT ;  /* 0x00000000003f782f */ /* 0x000fe20003800000 */
[----:B------:R-:W-:-:S04]  /*0280*/  UIADD3 UR8, -UR8, 0x100000, URZ ;  /* 0x0010000008087890 */ /* 0x000fc8000fffe13f */
[----:B------:R-:W-:Y:S02]  /*0290*/  USHF.L.U32 UR9, UR8, 0xb, URZ ;  /* 0x0000000b08097899 */ /* 0x000fe4000800063f */
[----:B------:R-:W-:Y:S02]  /*02a0*/  USHF.L.U32 UR8, UR8, 0x1, URZ ;  /* 0x0000000108087899 */ /* 0x000fe4000800063f */
[----:B0-----:R-:W-:Y:S02]  /*02b0*/  ULEA UR7, UR7, UR4, 0x18 ;  /* 0x0000000407077291 */ /* 0x001fe4000f8ec03f */
[----:B------:R-:W-:-:S04]  /*02c0*/  UIADD3 UR4, -UR5, 0x100000, URZ ;  /* 0x0010000005047890 */ /* 0x000fc8000fffe13f */
[----:B------:R-:W-:Y:S02]  /*02d0*/  USHF.L.U32 UR5, UR4, 0xb, URZ ;  /* 0x0000000b04057899 */ /* 0x000fe4000800063f */
[----:B------:R-:W-:Y:S01]  /*02e0*/  USHF.L.U32 UR4, UR4, 0x1, URZ ;  /* 0x0000000104047899 */ /* 0x000fe2000800063f */
[----:B------:R-:W0:Y:S11]  /*02f0*/  FENCE.VIEW.ASYNC.S ;  /* 0x00000000000073c6 */ /* 0x000e360000000000 */
[----:B0-----:R0:W1:Y:S01]  /*0300*/  SYNCS.EXCH.64 URZ, [UR7], UR4 ;  /* 0x00000004073f75b2 */ /* 0x0010620008000100 */
[----:B------:R0:W2:Y:S01]  /*0310*/  SYNCS.EXCH.64 URZ, [UR7+0x20], UR8 ;  /* 0x00002008073f75b2 */ /* 0x0000a20008000100 */
[----:B------:R0:W3:Y:S01]  /*0320*/  SYNCS.EXCH.64 URZ, [UR7+0x8], UR4 ;  /* 0x00000804073f75b2 */ /* 0x0000e20008000100 */
[----:B------:R0:W4:Y:S01]  /*0330*/  SYNCS.EXCH.64 URZ, [UR7+0x28], UR8 ;  /* 0x00002808073f75b2 */ /* 0x0001220008000100 */
[----:B------:R0:W0:Y:S01]  /*0340*/  SYNCS.EXCH.64 URZ, [UR7+0x10], UR4 ;  /* 0x00001004073f75b2 */ /* 0x0000220008000100 */
[----:B------:R0:W0:Y:S01]  /*0350*/  SYNCS.EXCH.64 URZ, [UR7+0x30], UR8 ;  /* 0x00003008073f75b2 */ /* 0x0000220008000100 */
[----:B------:R0:W0:Y:S01]  /*0360*/  SYNCS.EXCH.64 URZ, [UR7+0x18], UR4 ;  /* 0x00001804073f75b2 */ /* 0x0000220008000100 */
[----:B------:R0:W0:Y:S01]  /*0370*/  SYNCS.EXCH.64 URZ, [UR7+0x38], UR8 ;  /* 0x00003808073f75b2 */ /* 0x0000220008000100 */
[----:B------:R-:W-:Y:S01]  /*0380*/  NOP ;  /* 0x0000000000007918 */ /* 0x000fe20000000000 */
.L_x_2:
[----:B------:R-:W5:Y:S01]  /*0390*/  S2UR UR15, SR_CTAID.X ;  /* 0x00000000000f79c3 */ /* 0x000f620000002500 */
[----:B------:R-:W-:Y:S01]  /*03a0*/  SHF.R.S32.HI R2, RZ, 0x1f, R3 ;  /* 0x0000001fff027819 */ /* 0x000fe20000011403 */
[----:B------:R-:W1:Y:S01]  /*03b0*/  SHFL.IDX PT, R7, R0, RZ, 0x1f ;  /* 0x00001fff00077589 */ /* 0x000e6200000e0000 */
[----:B------:R-:W-:Y:S02]  /*03c0*/  ELECT P0, URZ, PT ;  /* 0x00000000003f782f */ /* 0x000fe40003800000 */
[----:B------:R-:W-:Y:S01]  /*03d0*/  SHF.R.S32.HI R11, RZ, 0x1f, R6 ;  /* 0x0000001fff0b7819 */ /* 0x000fe20000011406 */
[----:B0-----:R-:W-:Y:S01]  /*03e0*/  ULDC UR4, c[0x0][0x150] ;  /* 0x0000540000047ab9 */ /* 0x001fe20000000800 */
[----:B------:R-:W-:Y:S01]  /*03f0*/  LEA.HI R2, R2, R3, RZ, 0x7 ;  /* 0x0000000302027211 */ /* 0x000fe200078f38ff */
[----:B------:R-:W0:Y:S01]  /*0400*/  SHFL.IDX PT, R8, R0, RZ, 0x1f ;  /* 0x00001fff00087589 */ /* 0x000e2200000e0000 */
[----:B------:R-:W2:Y:S01]  /*0410*/  S2UR UR8, SR_CTAID.Y ;  /* 0x00000000000879c3 */ /* 0x000ea20000002600 */
[----:B------:R-:W-:-:S02]  /*0420*/  ELECT P1, URZ, PT ;  /* 0x00000000003f782f */ /* 0x000fc40003820000 */
[----:B------:R-:W-:Y:S01]  /*0430*/  LOP3.LUT R2, R2, 0xffffff80, RZ, 0xc0, !PT ;  /* 0xffffff8002027812 */ /* 0x000fe200078ec0ff */
[----:B------:R-:W-:Y:S01]  /*0440*/  ULDC UR7, c[0x0][0x144] ;  /* 0x0000510000077ab9 */ /* 0x000fe20000000800 */
[----:B------:R-:W-:Y:S01]  /*0450*/  LEA.HI R11, R11, R6, RZ, 0x2 ;  /* 0x000000060b0b7211 */ /* 0x000fe200078f10ff */
[----:B------:R-:W-:Y:S01]  /*0460*/  UMOV UR18, 0x80 ;  /* 0x0000008000127882 */ /* 0x000fe20000000000 */
[----:B------:R-:W-:Y:S01]  /*0470*/  NOP ;  /* 0x0000000000007918 */ /* 0x000fe20000000000 */
[----:B------:R-:W-:Y:S01]  /*0480*/  IMAD.IADD R4, R3, 0x1, -R2 ;  /* 0x0000000103047824 */ /* 0x000fe200078e0a02 */
[----:B------:R-:W-:Y:S01]  /*0490*/  LOP3.LUT R11, R11, 0x3ffffffc, RZ, 0xc0, !PT ;  /* 0x3ffffffc0b0b7812 */ /* 0x000fe200078ec0ff */
[----:B------:R-:W-:Y:S01]  /*04a0*/  NOP ;  /* 0x0000000000007918 */ /* 0x000fe20000000000 */
[----:B------:R-:W-:Y:S01]  /*04b0*/  ULDC UR17, c[0x0][0x148] ;  /* 0x0000520000117ab9 */ /* 0x000fe20000000800 */
[----:B------:R-:W-:Y:S01]  /*04c0*/  IMAD.MOV.U32 R23, RZ, RZ, 0x1 ;  /* 0x00000001ff177424 */ /* 0x000fe200078e00ff */
[----:B------:R-:W-:Y:S01]  /*04d0*/  SHF.R.S32.HI R9, RZ, 0x1f, R4 ;  /* 0x0000001fff097819 */ /* 0x000fe20000011404 */
[----:B------:R-:W-:Y:S01]  /*04e0*/  IMAD.IADD R11, R6, 0x1, -R11 ;  /* 0x00000001060b7824 */ /* 0x000fe200078e0a0b */
[----:B------:R-:W3:Y:S01]  /*04f0*/  SHFL.IDX PT, R5, R5, RZ, 0x1f ;  /* 0x00001fff05057589 */ /* 0x000ee200000e0000 */
[----:B------:R-:W-:-:S02]  /*0500*/  ISETP.NE.AND P2, PT, RZ, UR19, PT ;  /* 0x00000013ff007c0c */ /* 0x000fc4000bf45270 */
[----:B-----5:R-:W-:Y:S02]  /*0510*/  I2FP.F32.U32 R10, UR15 ;  /* 0x0000000f000a7c45 */ /* 0x020fe40008201000 */
[----:B------:R-:W-:Y:S02]  /*0520*/  LEA.HI R2, R9, R4, RZ, 0x3 ;  /* 0x0000000409027211 */ /* 0x000fe400078f18ff */
[----:B-1----:R-:W-:Y:S01]  /*0530*/  ISETP.NE.OR P0, PT, R7, RZ, !P0 ;  /* 0x000000ff0700720c */ /* 0x002fe20004705670 */
[----:B------:R-:W-:Y:S01]  /*0540*/  FMUL R10, R10, UR4 ;  /* 0x000000040a0a7c20 */ /* 0x000fe20008400000 */
[--C-:B------:R-:W-:Y:S01]  /*0550*/  SHF.R.S32.HI R7, RZ, 0x3, R2.reuse ;  /* 0x00000003ff077819 */ /* 0x100fe20000011402 */
[----:B------:R-:W-:Y:S01]  /*0560*/  ULDC UR4, c[0x0][0x154] ;  /* 0x0000550000047ab9 */ /* 0x000fe20000000800 */
[----:B------:R-:W-:Y:S02]  /*0570*/  SHF.R.S32.HI R2, RZ, 0x1f, R2 ;  /* 0x0000001fff027819 */ /* 0x000fe40000011402 */
[----:B0-----:R-:W-:Y:S01]  /*0580*/  ISETP.NE.OR P1, PT, R8, RZ, !P1 ;  /* 0x000000ff0800720c */ /* 0x001fe20004f25670 */
[----:B------:R-:W0:Y:S01]  /*0590*/  F2I.U32.TRUNC.NTZ R10, R10 ;  /* 0x0000000a000a7305 */ /* 0x000e22000020f000 */
[----:B------:R-:W-:-:S02]  /*05a0*/  LEA.HI R2, R2, R7, RZ, 0x2 ;  /* 0x0000000702027211 */ /* 0x000fc400078f10ff */
[----:B--2---:R-:W-:Y:S02]  /*05b0*/  I2FP.F32.U32 R0, UR8 ;  /* 0x0000000800007c45 */ /* 0x004fe40008201000 */
[----:B------:R-:W-:Y:S01]  /*05c0*/  LOP3.LUT R2, R2, 0xfffffffc, RZ, 0xc0, !PT ;  /* 0xfffffffc02027812 */ /* 0x000fe200078ec0ff */
[----:B------:R-:W-:Y:S02]  /*05d0*/  VOTEU.ALL UP0, P0 ;  /* 0x00000000003f7886 */ /* 0x000fe40000000000 */
[----:B------:R-:W-:Y:S02]  /*05e0*/  FMUL R6, R0, UR4 ;  /* 0x0000000400067c20 */ /* 0x000fe40008400000 */
[----:B------:R-:W-:Y:S01]  /*05f0*/  IMAD.IADD R2, R7, 0x1, -R2 ;  /* 0x0000000107027824 */ /* 0x000fe200078e0a02 */
[----:B------:R-:W1:Y:S01]  /*0600*/  @!UP0 S2UR UR11, SR_CgaCtaId ;  /* 0x00000000000b89c3 */ /* 0x000e620000008800 */
[----:B------:R-:W-:Y:S01]  /*0610*/  VOTEU.ALL UP1, P1 ;  /* 0x00000000003f7886 */ /* 0x000fe20000820000 */
[----:B------:R-:W-:Y:S01]  /*0620*/  @!UP0 UMOV UR10, 0x400 ;  /* 0x00000400000a8882 */ /* 0x000fe20000000000 */
[----:B------:R-:W-:Y:S01]  /*0630*/  IMAD R2, R11, 0x4, R2 ;  /* 0x000000040b027824 */ /* 0x000fe200078e0202 */
[----:B0-----:R-:W-:Y:S01]  /*0640*/  R2UR UR4, R10 ;  /* 0x000000000a0472ca */ /* 0x001fe200000e0000 */
[----:B------:R-:W0:Y:S01]  /*0650*/  F2I.U32.TRUNC.NTZ R6, R6 ;  /* 0x0000000600067305 */ /* 0x000e22000020f000 */
[----:B------:R-:W-:Y:S01]  /*0660*/  @!UP1 UMOV UR13, 0x400 ;  /* 0x00000400000d9882 */ /* 0x000fe20000000000 */
[C---:B------:R-:W-:Y:S01]  /*0670*/  IMAD.SHL.U32 R7, R2.reuse, 0x4, RZ ;  /* 0x0000000402077824 */ /* 0x040fe200078e00ff */
[----:B------:R-:W-:Y:S01]  /*0680*/  LEA.HI R0, R2, R2, RZ, 0x1 ;  /* 0x0000000202007211 */ /* 0x000fe200078f08ff */
[----:B------:R-:W2:Y:S01]  /*0690*/  @!UP1 S2UR UR16, SR_CgaCtaId ;  /* 0x00000000001099c3 */ /* 0x000ea20000008800 */
[----:B------:R-:W-:Y:S01]  /*06a0*/  VOTEU.ALL UP2, P1 ;  /* 0x00000000003f7886 */ /* 0x000fe20000840000 */
[----:B------:R-:W-:Y:S01]  /*06b0*/  VOTEU.ALL UP3, P1 ;  /* 0x00000000003f7886 */ /* 0x000fe20000860000 */
[----:B------:R-:W-:Y:S01]  /*06c0*/  LOP3.LUT R11, R0, 0xfffffffe, RZ, 0xc0, !PT ;  /* 0xfffffffe000b7812 */ /* 0x000fe200078ec0ff */
[----:B------:R-:W-:Y:S01]  /*06d0*/  VOTEU.ALL UP4, P1 ;  /* 0x00000000003f7886 */ /* 0x000fe20000880000 */
[----:B------:R-:W-:Y:S01]  /*06e0*/  LOP3.LUT R22, R2, 0xc, R7, 0x78, !PT ;  /* 0x0000000c02167812 */ /* 0x000fe200078e7807 */
[----:B------:R-:W-:-:S02]  /*06f0*/  VOTEU.ALL UP5, P1 ;  /* 0x00000000003f7886 */ /* 0x000fc400008a0000 */
[----:B------:R-:W-:Y:S01]  /*0700*/  IMAD.IADD R11, R2, 0x1, -R11 ;  /* 0x00000001020b7824 */ /* 0x000fe200078e0a0b */
[----:B------:R-:W-:Y:S01]  /*0710*/  UIADD3 UR4, -UR4, URZ, URZ ;  /* 0x0000003f04047290 */ /* 0x000fe2000fffe13f */
[----:B------:R-:W5:Y:S01]  /*0720*/  LDC R2, c[0x0][0x140] ;  /* 0x00005000ff027b82 */ /* 0x000f620000000800 */
[----:B0-----:R-:W-:Y:S02]  /*0730*/  R2UR UR9, R6 ;  /* 0x00000000060972ca */ /* 0x001fe400000e0000 */
[----:B------:R-:W-:Y:S02]  /*0740*/  UIMAD UR7, UR7, UR4, UR15 ;  /* 0x00000004070772a4 */ /* 0x000fe4000f8e020f */
[----:B-1----:R-:W-:Y:S01]  /*0750*/  @!UP0 ULEA UR12, UR11, UR10, 0x18 ;  /* 0x0000000a0b0c8291 */ /* 0x002fe2000f8ec03f */
[----:B------:R-:W-:Y:S01]  /*0760*/  UMOV UR4, 0x20 ;  /* 0x0000002000047882 */ /* 0x000fe20000000000 */
[----:B------:R-:W-:-:S04]  /*0770*/  @!UP1 UIADD3 UR10, -UR18, 0x100000, URZ ;  /* 0x00100000120a9890 */ /* 0x000fc8000fffe13f */
[----:B------:R-:W-:Y:S02]  /*0780*/  @!UP1 USHF.L.U32 UR11, UR10, 0xb, URZ ;  /* 0x0000000b0a0b9899 */ /* 0x000fe4000800063f */
[----:B------:R-:W-:Y:S01]  /*0790*/  @!UP1 USHF.L.U32 UR10, UR10, 0x1, URZ ;  /* 0x000000010a0a9899 */ /* 0x000fe2000800063f */
[----:B------:R-:W-:Y:S01]  /*07a0*/  ISETP.NE.AND P3, PT, R11, UR7, PT ;  /* 0x000000070b007c0c */ /* 0x000fe2000bf65270 */
[----:B------:R-:W-:-:S04]  /*07b0*/  @!UP0 UIADD3 UR4, -UR4, 0x100000, URZ ;  /* 0x0010000004048890 */ /* 0x000fc8000fffe13f */
[----:B------:R-:W-:Y:S02]  /*07c0*/  @!UP0 USHF.L.U32 UR5, UR4, 0xb, URZ ;  /* 0x0000000b04058899 */ /* 0x000fe4000800063f */
[----:B------:R-:W-:Y:S01]  /*07d0*/  @!UP0 USHF.L.U32 UR4, UR4, 0x1, URZ ;  /* 0x0000000104048899 */ /* 0x000fe2000800063f */
[----:B------:R-:W-:Y:S01]  /*07e0*/  VOTEU.ALL UP0, P0 ;  /* 0x00000000003f7886 */ /* 0x000fe20000000000 */
[----:B--2---:R-:W-:Y:S01]  /*07f0*/  @!UP1 ULEA UR13, UR16, UR13, 0x18 ;  /* 0x0000000d100d9291 */ /* 0x004fe2000f8ec03f */
[----:B------:R-:W-:Y:S01]  /*0800*/  VOTEU.ALL UP1, P0 ;  /* 0x00000000003f7886 */ /* 0x000fe20000020000 */
[----:B------:R-:W-:Y:S01]  /*0810*/  UIADD3 UR9, -UR9, URZ, URZ ;  /* 0x0000003f09097290 */ /* 0x000fe2000fffe13f */
[----:B------:R-:W-:Y:S01]  /*0820*/  LOP3.LUT P0, RZ, R4, 0x7, RZ, 0xc0, !PT ;  /* 0x0000000704ff7812 */ /* 0x000fe2000780c0ff */
[----:B------:R-:W0:Y:S06]  /*0830*/  FENCE.VIEW.ASYNC.S ;  /* 0x00000000000073c6 */ /* 0x000e2c0000000000 */
[----:B0-----:R-:W0:Y:S01]  /*0840*/  @!UP0 SYNCS.EXCH.64 URZ, [UR12+0x70], UR4 ;  /* 0x000070040c3f85b2 */ /* 0x001e220008000100 */
[----:B------:R-:W-:-:S02]  /*0850*/  @P3 LEA.HI R0, R22, R22, RZ, 0x1 ;  /* 0x0000001616003211 */ /* 0x000fc400078f08ff */
[----:B-----5:R-:W-:Y:S02]  /*0860*/  ISETP.EQ.U32.AND P1, PT, R2, 0x1, PT ;  /* 0x000000010200780c */ /* 0x020fe40003f22070 */
[----:B------:R-:W-:Y:S02]  /*0870*/  @P3 SHF.R.S32.HI R0, RZ, 0x1, R0 ;  /* 0x00000001ff003819 */ /* 0x000fe40000011400 */
[----:B------:R-:W-:Y:S01]  /*0880*/  ISETP.LT.U32.AND P0, PT, R22, 0x2, !P0 ;  /* 0x000000021600780c */ /* 0x000fe20004701070 */
[----:B------:R1:W2:Y:S01]  /*0890*/  @!UP1 SYNCS.EXCH.64 URZ, [UR12+0x78], UR4 ;  /* 0x000078040c3f95b2 */ /* 0x0002a20008000100 */
[----:B------:R-:W-:Y:S01]  /*08a0*/  NOP ;  /* 0x0000000000007918 */ /* 0x000fe20000000000 */
[----:B-1----:R-:W-:Y:S01]  /*08b0*/  UIMAD UR4, UR17, UR9, UR8 ;  /* 0x00000009110472a4 */ /* 0x002fe2000f8e0208 */
[----:B------:R1:W0:Y:S05]  /*08c0*/  @!UP2 SYNCS.EXCH.64 URZ, [UR13+0x50], UR10 ;  /* 0x0000500a0d3fa5b2 */ /* 0x00022a0008000100 */
[----:B------:R-:W-:-:S02]  /*08d0*/  @P3 ISETP.NE.AND P4, PT, R0, UR4, PT ;  /* 0x0000000400003c0c */ /* 0x000fc4000bf85270 */
[----:B------:R-:W-:Y:S02]  /*08e0*/  SEL R0, RZ, 0x1, !P0 ;  /* 0x00000001ff007807 */ /* 0x000fe40004000000 */
[----:B------:R-:W-:-:S04]  /*08f0*/  @P3 SEL R23, RZ, 0x1, P4 ;  /* 0x00000001ff173807 */ /* 0x000fc80002000000 */
[----:B------:R-:W-:Y:S01]  /*0900*/  LOP3.LUT R23, R23, R0, RZ, 0xc0, !PT ;  /* 0x0000000017177212 */ /* 0x000fe200078ec0ff */
[----:B------:R1:W0:Y:S01]  /*0910*/  @!UP3 SYNCS.EXCH.64 URZ, [UR13+0x58], UR10 ;  /* 0x0000580a0d3fb5b2 */ /* 0x0002220008000100 */
[----:B------:R1:W0:Y:S01]  /*0920*/  @!UP4 SYNCS.EXCH.64 URZ, [UR13+0x60], UR10 ;  /* 0x0000600a0d3fc5b2 */ /* 0x0002220008000100 */
[----:B------:R1:W0:Y:S01]  /*0930*/  @!UP5 SYNCS.EXCH.64 URZ, [UR13+0x68], UR10 ;  /* 0x0000680a0d3fd5b2 */ /* 0x0002220008000100 */
[----:B------:R-:W-:Y:S01]  /*0940*/  NOP ;  /* 0x0000000000007918 */ /* 0x000fe20000000000 */
[----:B-1-3--:R-:W-:Y:S05]  /*0950*/  @!P1 BRA `(.L_x_3) ;  /* 0x0000000000089947 */ /* 0x00afea0003800000 */
[----:B0-2-4-:R-:W-:Y:S01]  /*0960*/  UCGABAR_ARV ;  /* 0x00000000000079c7 */ /* 0x015fe20008000000 */
[----:B------:R-:W-:Y:S05]  /*0970*/  BRA `(.L_x_4) ;  /* 0x0000000000047947 */ /* 0x000fea0003800000 */
.L_x_3:
[----:B0-2-4-:R-:W-:Y:S01]  /*0980*/  NOP ;  /* 0x0000000000007918 */ /* 0x015fe20000000000 */
.L_x_4:
[----:B------:R-:W-:Y:S01]  /*0990*/  ULDC.64 UR4, c[0x0][0x598] ;  /* 0x0001660000047ab9 */ /* 0x000fe20000000a00 */
[----:B------:R-:W-:Y:S01]  /*09a0*/  ULDC.64 UR54, c[0x0][0x208] ;  /* 0x0000820000367ab9 */ /* 0x000fe20000000a00 */
[----:B------:R-:W-:-:S04]  /*09b0*/  ISETP.NE.U32.AND P0, PT, RZ, UR4, PT ;  /* 0x00000004ff007c0c */ /* 0x000fc8000bf05070 */
[----:B------:R-:W-:-:S13]  /*09c0*/  ISETP.NE.AND.EX P0, PT, RZ, UR5, PT, P0 ;  /* 0x00000005ff007c0c */ /* 0x000fda000bf05300 */
[----:B------:R-:W-:Y:S05]  /*09d0*/  @!P0 BRA `(.L_x_5) ;  /* 0x00000000001c8947 */ /* 0x000fea0003800000 */
[----:B------:R-:W0:Y:S02]  /*09e0*/  LDC.64 R6, c[0x0][0x598] ;  /* 0x00016600ff067b82 */ /* 0x000e240000000a00 */
[----:B0-----:R-:W2:Y:S02]  /*09f0*/  LDG.E.64 R6, desc[UR54][R6.64] ;  /* 0x0000003606067981 */ /* 0x001ea4000c1e1b00 */
[----:B--2---:R-:W-:-:S04]  /*0a00*/  ISETP.NE.U32.AND P0, PT, R6, RZ, PT ;  /* 0x000000ff0600720c */ /* 0x004fc80003f05070 */
[----:B------:R-:W-:-:S13]  /*0a10*/  ISETP.NE.AND.EX P0, PT, R7, RZ, PT, P0 ;  /* 0x000000ff0700720c */ /* 0x000fda0003f05300 */
[----:B------:R-:W-:Y:S05]  /*0a20*/  @!P0 BRA `(.L_x_5) ;  /* 0x0000000000088947 */ /* 0x000fea0003800000 */
[----:B------:R0:W5:Y:S01]  /*0a30*/  LD.E R88, desc[UR54][R6.64] ;  /* 0x0000003606587980 */ /* 0x000162000c101900 */
[----:B------:R-:W-:Y:S05]  /*0a40*/  BRA `(.L_x_6) ;  /* 0x0000000000247947 */ /* 0x000fea0003800000 */
.L_x_5:
[----:B------:R-:W-:Y:S02]  /*0a50*/  ULDC.64 UR4, c[0x0][0x588] ;  /* 0x0001620000047ab9 */ /* 0x000fe40000000a00 */
[----:B------:R-:W-:-:S04]  /*0a60*/  ISETP.NE.U32.AND P0, PT, RZ, UR4, PT ;  /* 0x00000004ff007c0c */ /* 0x000fc8000bf05070 */
[----:B------:R-:W-:-:S13]  /*0a70*/  ISETP.NE.AND.EX P0, PT, RZ, UR5, PT, P0 ;  /* 0x00000005ff007c0c */ /* 0x000fda000bf05300 */
[----:B------:R-:W-:Y:S05]  /*0a80*/  @!P0 BRA `(.L_x_7) ;  /* 0x00000000000c8947 */ /* 0x000fea0003800000 */
[----:B------:R-:W0:Y:S02]  /*0a90*/  LDC.64 R88, c[0x0][0x588] ;  /* 0x00016200ff587b82 */ /* 0x000e240000000a00 */
[----:B0-----:R1:W5:Y:S01]  /*0aa0*/  LDG.E R88, desc[UR54][R88.64] ;  /* 0x0000003658587981 */ /* 0x001362000c1e1900 */
[----:B------:R-:W-:Y:S05]  /*0ab0*/  BRA `(.L_x_6) ;  /* 0x0000000000087947 */ /* 0x000fea0003800000 */
.L_x_7:
[----:B------:R-:W-:Y:S02]  /*0ac0*/  ULDC UR4, c[0x0][0x580] ;  /* 0x0001600000047ab9 */ /* 0x000fe40000000800 */
[----:B------:R-:W-:-:S07]  /*0ad0*/  IMAD.U32 R88, RZ, RZ, UR4 ;  /* 0x00000004ff587e24 */ /* 0x000fce000f8e00ff */
.L_x_6:
[----:B------:R-:W-:Y:S02]  /*0ae0*/  ULDC.64 UR4, c[0x0][0x5a0] ;  /* 0x0001680000047ab9 */ /* 0x000fe40000000a00 */
[----:B------:R-:W-:-:S04]  /*0af0*/  ISETP.NE.U32.AND P0, PT, RZ, UR4, PT ;  /* 0x00000004ff007c0c */ /* 0x000fc8000bf05070 */
[----:B------:R-:W-:-:S13]  /*0b00*/  ISETP.NE.AND.EX P0, PT, RZ, UR5, PT, P0 ;  /* 0x00000005ff007c0c */ /* 0x000fda000bf05300 */
[----:B------:R-:W-:Y:S05]  /*0b10*/  @!P0 BRA `(.L_x_8) ;  /* 0x00000000001c8947 */ /* 0x000fea0003800000 */
[----:B0-----:R-:W0:Y:S02]  /*0b20*/  LDC.64 R6, c[0x0][0x5a0] ;  /* 0x00016800ff067b82 */ /* 0x001e240000000a00 */
[----:B0-----:R-:W2:Y:S02]  /*0b30*/  LDG.E.64 R6, desc[UR54][R6.64] ;  /* 0x0000003606067981 */ /* 0x001ea4000c1e1b00 */
[----:B--2---:R-:W-:-:S04]  /*0b40*/  ISETP.NE.U32.AND P0, PT, R6, RZ, PT ;  /* 0x000000ff0600720c */ /* 0x004fc80003f05070 */
[----:B------:R-:W-:-:S13]  /*0b50*/  ISETP.NE.AND.EX P0, PT, R7, RZ, PT, P0 ;  /* 0x000000ff0700720c */ /* 0x000fda0003f05300 */
[----:B------:R-:W-:Y:S05]  /*0b60*/  @!P0 BRA `(.L_x_8) ;  /* 0x0000000000088947 */ /* 0x000fea0003800000 */
[----:B-1----:R0:W5:Y:S01]  /*0b70*/  LD.E R89, desc[UR54][R6.64] ;  /* 0x0000003606597980 */ /* 0x002162000c101900 */
[----:B------:R-:W-:Y:S05]  /*0b80*/  BRA `(.L_x_9) ;  /* 0x0000000000247947 */ /* 0x000fea0003800000 */
.L_x_8:
[----:B------:R-:W-:Y:S02]  /*0b90*/  ULDC.64 UR4, c[0x0][0x590] ;  /* 0x0001640000047ab9 */ /* 0x000fe40000000a00 */
[----:B------:R-:W-:-:S04]  /*0ba0*/  ISETP.NE.U32.AND P0, PT, RZ, UR4, PT ;  /* 0x00000004ff007c0c */ /* 0x000fc8000bf05070 */
[----:B------:R-:W-:-:S13]  /*0bb0*/  ISETP.NE.AND.EX P0, PT, RZ, UR5, PT, P0 ;  /* 0x00000005ff007c0c */ /* 0x000fda000bf05300 */
[----:B------:R-:W-:Y:S05]  /*0bc0*/  @!P0 BRA `(.L_x_10) ;  /* 0x00000000000c8947 */ /* 0x000fea0003800000 */
[----:B0-----:R-:W1:Y:S02]  /*0bd0*/  LDC.64 R6, c[0x0][0x590] ;  /* 0x00016400ff067b82 */ /* 0x001e640000000a00 */
[----:B-1----:R1:W5:Y:S01]  /*0be0*/  LDG.E R89, desc[UR54][R6.64] ;  /* 0x0000003606597981 */ /* 0x002362000c1e1900 */
[----:B------:R-:W-:Y:S05]  /*0bf0*/  BRA `(.L_x_9) ;  /* 0x0000000000087947 */ /* 0x000fea0003800000 */
.L_x_10:
[----:B------:R-:W-:Y:S02]  /*0c00*/  ULDC UR4, c[0x0][0x584] ;  /* 0x0001610000047ab9 */ /* 0x000fe40000000800 */
[----:B-1----:R-:W-:-:S07]  /*0c10*/  IMAD.U32 R89, RZ, RZ, UR4 ;  /* 0x00000004ff597e24 */ /* 0x002fce000f8e00ff */
.L_x_9:
[----:B------:R-:W-:Y:S01]  /*0c20*/  ULDC UR4, c[0x0][0x65c] ;  /* 0x0001970000047ab9 */ /* 0x000fe20000000800 */
[----:B01----:R-:W0:Y:S01]  /*0c30*/  LDC.64 R6, c[0x0][0x650] ;  /* 0x00019400ff067b82 */ /* 0x003e220000000a00 */
[----:B------:R-:W-:Y:S01]  /*0c40*/  UISETP.NE.AND UP2, UPT, UR4, 0x1, UPT ;  /* 0x000000010400788c */ /* 0x000fe2000bf45270 */
[----:B------:R-:W-:Y:S01]  /*0c50*/  IMAD.MOV.U32 R18, RZ, RZ, -0x1 ;  /* 0xffffffffff127424 */ /* 0x000fe200078e00ff */
[----:B------:R-:W-:Y:S01]  /*0c60*/  UISETP.NE.AND UP0, UPT, UR19, 0x2, UPT ;  /* 0x000000021300788c */ /* 0x000fe2000bf05270 */
[----:B------:R-:W-:Y:S01]  /*0c70*/  IMAD.MOV.U32 R2, RZ, RZ, -0x1 ;  /* 0xffffffffff027424 */ /* 0x000fe200078e00ff */
[----:B------:R-:W-:Y:S01]  /*0c80*/  UP2UR UR38, UPR, URZ, 0x4 ;  /* 0x000000043f267883 */ /* 0x000fe20008000000 */
[----:B------:R-:W-:-:S06]  /*0c90*/  IMAD.MOV.U32 R19, RZ, RZ, -0x1 ;  /* 0xffffffffff137424 */ /* 0x000fcc00078e00ff */
[----:B------:R-:W-:Y:S01]  /*0ca0*/  @UP2 ULDC UR12, c[0x0][0x10] ;  /* 0x00000400000c2ab9 */ /* 0x000fe20000000800 */
[----:B------:R-:W-:Y:S01]  /*0cb0*/  @UP2 UMOV UR4, UR8 ;  /* 0x0000000800042c82 */ /* 0x000fe20008000000 */
[----:B------:R-:W-:Y:S01]  /*0cc0*/  @UP2 UMOV UR5, URZ ;  /* 0x0000003f00052c82 */ /* 0x000fe20008000000 */
[----:B------:R-:W-:Y:S01]  /*0cd0*/  @!UP2 ULDC UR16, c[0x0][0xc] ;  /* 0x000003000010aab9 */ /* 0x000fe20000000800 */
[----:B------:R-:W-:Y:S01]  /*0ce0*/  @UP2 UIMAD.WIDE.U32 UR12, UR15, UR12, UR4 ;  /* 0x0000000c0f0c22a5 */ /* 0x000fe2000f8e0004 */
[----:B------:R-:W-:Y:S02]  /*0cf0*/  ULDC UR10, c[0x0][0xc] ;  /* 0x00000300000a7ab9 */ /* 0x000fe40000000800 */
[----:B------:R-:W-:Y:S01]  /*0d00*/  @UP2 UMOV UR4, URZ ;  /* 0x0000003f00042c82 */ /* 0x000fe20008000000 */
[----:B------:R-:W-:Y:S01]  /*0d10*/  UMOV UR5, URZ ;  /* 0x0000003f00057c82 */ /* 0x000fe20008000000 */
[----:B------:R-:W-:Y:S01]  /*0d20*/  @UP2 UIADD3 UR18, UR13, UR4, URZ ;  /* 0x000000040d122290 */ /* 0x000fe2000fffe03f */
[----:B------:R-:W-:-:S02]  /*0d30*/  ULDC UR11, c[0x0][0x10] ;  /* 0x00000400000b7ab9 */ /* 0x000fc40000000800 */
[----:B------:R-:W-:Y:S01]  /*0d40*/  UMOV UR4, UR15 ;  /* 0x0000000f00047c82 */ /* 0x000fe20008000000 */
[----:B------:R-:W-:Y:S02]  /*0d50*/  UIMAD.WIDE.U32 UR10, UR10, UR11, URZ ;  /* 0x0000000b0a0a72a5 */ /* 0x000fe4000f8e003f */
[----:B------:R-:W-:Y:S01]  /*0d60*/  @!UP2 UIMAD.WIDE.U32 UR4, UR8, UR16, UR4 ;  /* 0x000000100804a2a5 */ /* 0x000fe2000f8e0004 */
[----:B------:R-:W-:Y:S02]  /*0d70*/  ULDC UR13, c[0x0][0x14] ;  /* 0x00000500000d7ab9 */ /* 0x000fe40000000800 */
[----:B------:R-:W-:Y:S02]  /*0d80*/  UIMAD.WIDE.U32 UR52, UR10, UR13, URZ ;  /* 0x0000000d0a3472a5 */ /* 0x000fe4000f8e003f */
[----:B------:R-:W-:Y:S02]  /*0d90*/  UIMAD UR39, UR11, UR13, URZ ;  /* 0x0000000d0b2772a4 */ /* 0x000fe4000f8e023f */
[----:B------:R-:W-:Y:S01]  /*0da0*/  @!UP2 UMOV UR12, UR4 ;  /* 0x00000004000cac82 */ /* 0x000fe20008000000 */
[----:B------:R-:W-:Y:S01]  /*0db0*/  @!UP2 UMOV UR18, UR5 ;  /* 0x000000050012ac82 */ /* 0x000fe20008000000 */
[----:B------:R-:W-:-:S02]  /*0dc0*/  UIADD3 UR39, UR53, UR39, URZ ;  /* 0x0000002735277290 */ /* 0x000fc4000fffe03f */
[----:B------:R-:W-:-:S04]  /*0dd0*/  UIADD3 UR4, UP1, UR12, UR52, URZ ;  /* 0x000000340c047290 */ /* 0x000fc8000ff3e03f */
[----:B------:R-:W-:Y:S02]  /*0de0*/  UIADD3.X UR5, UR18, UR39, URZ, UP1, !UPT ;  /* 0x0000002712057290 */ /* 0x000fe40008ffe43f */
[----:B------:R-:W-:Y:S02]  /*0df0*/  USEL UR4, UR4, UR12, !UP0 ;  /* 0x0000000c04047287 */ /* 0x000fe4000c000000 */
[----:B------:R-:W-:-:S04]  /*0e00*/  USEL UR5, UR5, UR18, !UP0 ;  /* 0x0000001205057287 */ /* 0x000fc8000c000000 */
[----:B0-----:R-:W-:Y:S01]  /*0e10*/  ISETP.LE.U32.AND P0, PT, R6, UR4, PT ;  /* 0x0000000406007c0c */ /* 0x001fe2000bf03070 */
[----:B------:R-:W-:Y:S02]  /*0e20*/  IMAD.U32 R16, RZ, RZ, UR4 ;  /* 0x00000004ff107e24 */ /* 0x000fe4000f8e00ff */
[----:B------:R-:W-:Y:S02]  /*0e30*/  IMAD.U32 R0, RZ, RZ, UR5 ;  /* 0x00000005ff007e24 */ /* 0x000fe4000f8e00ff */
[----:B------:R-:W-:-:S03]  /*0e40*/  IMAD.U32 R17, RZ, RZ, UR5 ;  /* 0x00000005ff117e24 */ /* 0x000fc6000f8e00ff */
[----:B------:R-:W-:Y:S02]  /*0e50*/  ISETP.GE.U32.AND.EX P0, PT, R0, R7, PT, P0 ;  /* 0x000000070000720c */ /* 0x000fe40003f06100 */
[----:B------:R-:W-:-:S11]  /*0e60*/  PRMT R0, RZ, 0x7610, R0 ;  /* 0x00007610ff007816 */ /* 0x000fd60000000000 */
[----:B------:R-:W-:Y:S05]  /*0e70*/  @P0 BRA `(.L_x_11) ;  /* 0x0000000400500947 */ /* 0x000fea0003800000 */
[----:B------:R-:W-:Y:S01]  /*0e80*/  ULDC.64 UR18, c[0x0][0x628] ;  /* 0x00018a0000127ab9 */ /* 0x000fe20000000a00 */
[C---:B------:R-:W-:Y:S01]  /*0e90*/  R2UR UR20, R16.reuse ;  /* 0x00000000101472ca */ /* 0x040fe200000e0000 */
[----:B------:R-:W-:Y:S01]  /*0ea0*/  ULDC UR16, c[0x0][0x630] ;  /* 0x00018c0000107ab9 */ /* 0x000fe20000000800 */
[----:B------:R-:W-:Y:S02]  /*0eb0*/  ISETP.NE.U32.AND P0, PT, RZ, UR18, PT ;  /* 0x00000012ff007c0c */ /* 0x000fe4000bf05070 */
[----:B------:R-:W-:Y:S02]  /*0ec0*/  R2UR UR4, R16 ;  /* 0x00000000100472ca */ /* 0x000fe400000e0000 */
[----:B------:R-:W-:Y:S02]  /*0ed0*/  ISETP.NE.AND.EX P0, PT, RZ, UR19, PT, P0 ;  /* 0x00000013ff007c0c */ /* 0x000fe4000bf05300 */
[----:B------:R-:W-:-:S11]  /*0ee0*/  R2UR UR5, R17 ;  /* 0x00000000110572ca */ /* 0x000fd600000e0000 */
[----:B------:R-:W-:Y:S05]  /*0ef0*/  @!P0 BRA `(.L_x_12) ;  /* 0x0000000000308947 */ /* 0x000fea0003800000 */
[----:B------:R-:W-:Y:S01]  /*0f00*/  R2UR UR4, R16 ;  /* 0x00000000100472ca */ /* 0x000fe200000e0000 */
[----:B------:R-:W-:Y:S01]  /*0f10*/  ULDC UR12, c[0x0][0x634] ;  /* 0x00018d00000c7ab9 */ /* 0x000fe20000000800 */
[----:B------:R-:W-:-:S11]  /*0f20*/  R2UR UR15, R17 ;  /* 0x00000000110f72ca */ /* 0x000fd600000e0000 */
[----:B------:R-:W-:-:S04]  /*0f30*/  UIADD3 UR12, UP1, UR4, UR12, URZ ;  /* 0x0000000c040c7290 */ /* 0x000fc8000ff3e03f */
[----:B------:R-:W-:-:S04]  /*0f40*/  UIADD3.X UR15, URZ, UR15, URZ, UP1, !UPT ;  /* 0x0000000f3f0f7290 */ /* 0x000fc80008ffe43f */
[----:B------:R-:W-:-:S04]  /*0f50*/  UIMAD.WIDE.U32 UR4, UR15, UR18, URZ ;  /* 0x000000120f0472a5 */ /* 0x000fc8000f8e003f */
[----:B------:R-:W-:Y:S02]  /*0f60*/  UIMAD.WIDE.U32 UR10, UP1, UR12, UR19, UR4 ;  /* 0x000000130c0a72a5 */ /* 0x000fe4000f820004 */
[----:B------:R-:W-:Y:S02]  /*0f70*/  UIMAD.WIDE.U32 UR4, UR12, UR18, URZ ;  /* 0x000000120c0472a5 */ /* 0x000fe4000f8e003f */
[----:B------:R-:W-:Y:S02]  /*0f80*/  UIADD3.X UR13, URZ, URZ, URZ, UP1, !UPT ;  /* 0x0000003f3f0d7290 */ /* 0x000fe40008ffe43f */
[----:B------:R-:W-:Y:S01]  /*0f90*/  UIADD3 URZ, UP1, UR5, UR10, URZ ;  /* 0x0000000a053f7290 */ /* 0x000fe2000ff3e03f */
[----:B------:R-:W-:-:S03]  /*0fa0*/  UMOV UR12, UR11 ;  /* 0x0000000b000c7c82 */ /* 0x000fc60008000000 */
[----:B------:R-:W-:-:S12]  /*0fb0*/  UIMAD.WIDE.U32.X UR4, UR15, UR19, UR12, UP1 ;  /* 0x000000130f0472a5 */ /* 0x000fd800088e040c */
.L_x_12:
[----:B------:R-:W-:Y:S01]  /*0fc0*/  USHF.R.U64 UR4, UR4, UR16, UR5 ;  /* 0x0000001004047299 */ /* 0x000fe20008001205 */
[----:B------:R-:W-:Y:S01]  /*0fd0*/  R2UR UR11, R17 ;  /* 0x00000000110b72ca */ /* 0x000fe200000e0000 */
[----:B------:R-:W-:Y:S02]  /*0fe0*/  USHF.R.U32.HI UR5, URZ, UR16, UR5 ;  /* 0x000000103f057299 */ /* 0x000fe40008011605 */
[----:B------:R-:W-:Y:S01]  /*0ff0*/  UIADD3 UR12, UP1, URZ, -UR4, URZ ;  /* 0x800000043f0c7290 */ /* 0x000fe2000ff3e03f */
[----:B------:R-:W-:Y:S01]  /*1000*/  ULDC.64 UR18, c[0x0][0x620] ;  /* 0x0001880000127ab9 */ /* 0x000fe20000000a00 */
[----:B------:R-:W-:Y:S02]  /*1010*/  UISETP.NE.AND UP2, UPT, UR38, URZ, UPT ;  /* 0x0000003f2600728c */ /* 0x000fe4000bf45270 */
[----:B------:R-:W-:Y:S01]  /*1020*/  UIADD3.X UR5, URZ, ~UR5, URZ, UP1, !UPT ;  /* 0x800000053f057290 */ /* 0x000fe20008ffe43f */
[----:B------:R-:W-:Y:S01]  /*1030*/  UMOV UR10, UR20 ;  /* 0x00000014000a7c82 */ /* 0x000fe20008000000 */
[----:B------:R-:W-:-:S02]  /*1040*/  ULDC UR13, c[0x0][0x618] ;  /* 0x00018600000d7ab9 */ /* 0x000fc40000000800 */
[----:B------:R-:W-:Y:S02]  /*1050*/  UIMAD UR5, UR5, UR18, URZ ;  /* 0x00000012050572a4 */ /* 0x000fe4000f8e023f */
[----:B------:R-:W-:Y:S02]  /*1060*/  UIMAD.WIDE.U32 UR10, UR12, UR18, UR10 ;  /* 0x000000120c0a72a5 */ /* 0x000fe4000f8e000a */
[----:B------:R-:W-:Y:S02]  /*1070*/  UIMAD UR12, UR12, UR19, UR5 ;  /* 0x000000130c0c72a4 */ /* 0x000fe4000f8e0205 */
[----:B------:R-:W-:Y:S02]  /*1080*/  @UP2 UIMAD UR7, UR17, UR9, UR8 ;  /* 0x00000009110722a4 */ /* 0x000fe4000f8e0208 */
[----:B------:R-:W-:Y:S01]  /*1090*/  UIADD3 UR11, UR11, UR12, URZ ;  /* 0x0000000c0b0b7290 */ /* 0x000fe2000fffe03f */
[----:B------:R-:W-:Y:S01]  /*10a0*/  ULDC.64 UR8, c[0x0][0x640] ;  /* 0x0001900000087ab9 */ /* 0x000fe20000000a00 */
[----:B------:R-:W-:-:S02]  /*10b0*/  ULDC UR15, c[0x0][0x608] ;  /* 0x00018200000f7ab9 */ /* 0x000fc40000000800 */
[----:B------:R-:W-:Y:S01]  /*10c0*/  USHF.R.U64 UR20, UR10, UR13, UR11 ;  /* 0x0000000d0a147299 */ /* 0x000fe2000800120b */
[----:B------:R-:W-:Y:S01]  /*10d0*/  ISETP.NE.U32.AND P0, PT, RZ, UR8, PT ;  /* 0x00000008ff007c0c */ /* 0x000fe2000bf05070 */
[----:B------:R-:W-:Y:S01]  /*10e0*/  USHF.R.U32.HI UR11, URZ, UR13, UR11 ;  /* 0x0000000d3f0b7299 */ /* 0x000fe2000801160b */
[----:B------:R-:W-:Y:S02]  /*10f0*/  ULDC UR21, c[0x0][0x658] ;  /* 0x0001960000157ab9 */ /* 0x000fe40000000800 */
[----:B------:R-:W-:Y:S01]  /*1100*/  ISETP.NE.AND.EX P0, PT, RZ, UR9, PT, P0 ;  /* 0x00000009ff007c0c */ /* 0x000fe2000bf05300 */
[----:B------:R-:W-:Y:S02]  /*1110*/  USHF.R.U64 UR25, UR20, UR15, UR11 ;  /* 0x0000000f14197299 */ /* 0x000fe4000800120b */
[----:B------:R-:W-:Y:S01]  /*1120*/  USHF.R.U32.HI UR11, URZ, UR15, UR11 ;  /* 0x0000000f3f0b7299 */ /* 0x000fe2000801160b */
[----:B------:R-:W-:Y:S01]  /*1130*/  UMOV UR10, 0xffffffff ;  /* 0xffffffff000a7882 */ /* 0x000fe20000000000 */
[----:B------:R-:W-:Y:S01]  /*1140*/  ULDC UR5, c[0x0][0x600] ;  /* 0x0001800000057ab9 */ /* 0x000fe20000000800 */
[----:B------:R-:W-:-:S02]  /*1150*/  USHF.L.U32 UR10, UR10, UR21, URZ ;  /* 0x000000150a0a7299 */ /* 0x000fc4000800063f */
[----:B------:R-:W-:Y:S02]  /*1160*/  USHF.R.U64 UR26, UR25, UR21, UR11 ;  /* 0x00000015191a7299 */ /* 0x000fe4000800120b */
[----:B------:R-:W-:Y:S02]  /*1170*/  ULOP3.LUT UR15, URZ, UR10, URZ, 0x33, !UPT ;  /* 0x0000000a3f0f7292 */ /* 0x000fe4000f8e333f */
[----:B------:R-:W-:Y:S02]  /*1180*/  UIADD3 UR19, UR5, -0x1, URZ ;  /* 0xffffffff05137890 */ /* 0x000fe4000fffe03f */
[----:B------:R-:W-:Y:S01]  /*1190*/  USHF.R.U32.HI UR11, URZ, UR21, UR11 ;  /* 0x000000153f0b7299 */ /* 0x000fe2000801160b */
[----:B------:R-:W-:Y:S01]  /*11a0*/  ULDC UR22, c[0x0][0x648] ;  /* 0x0001920000167ab9 */ /* 0x000fe20000000800 */
[----:B------:R-:W-:Y:S01]  /*11b0*/  ULDC UR23, c[0x0][0x638] ;  /* 0x00018e0000177ab9 */ /* 0x000fe20000000800 */
[----:B------:R-:W-:Y:S01]  /*11c0*/  UMOV UR24, 0x1 ;  /* 0x0000000100187882 */ /* 0x000fe20000000000 */
[----:B------:R-:W-:Y:S01]  /*11d0*/  UMOV UR10, UR26 ;  /* 0x0000001a000a7c82 */ /* 0x000fe20008000000 */
[----:B------:R-:W-:Y:S07]  /*11e0*/  @!P0 BRA `(.L_x_13) ;  /* 0x0000000000308947 */ /* 0x000fee0003800000 */
[----:B------:R-:W-:Y:S02]  /*11f0*/  ULDC UR16, c[0x0][0x64c] ;  /* 0x0001930000107ab9 */ /* 0x000fe40000000800 */
        /* <DEDUP_REMOVED lines=8> */
[----:B------:R-:W-:-:S07]  /*1280*/  UIMAD.WIDE.U32.X UR8, UR18, UR9, UR16, UP1 ;  /* 0x00000009120872a5 */ /* 0x000fce00088e0410 */
[----:B------:R-:W-:Y:S01]  /*1290*/  UMOV UR10, UR8 ;  /* 0x00000008000a7c82 */ /* 0x000fe20008000000 */
[----:B------:R-:W-:-:S05]  /*12a0*/  UMOV UR11, UR9 ;  /* 0x00000009000b7c82 */ /* 0x000fca0008000000 */
.L_x_13:
[----:B------:R-:W-:Y:S01]  /*12b0*/  USHF.R.U64 UR9, UR10, UR22, UR11 ;  /* 0x000000160a097299 */ /* 0x000fe2000800120b */
[----:B------:R-:W-:Y:S01]  /*12c0*/  IMAD.MOV.U32 R0, RZ, RZ, 0x1 ;  /* 0x00000001ff007424 */ /* 0x000fe200078e00ff */
[----:B------:R-:W-:Y:S01]  /*12d0*/  USHF.L.U32 UR8, UR24, UR21, URZ ;  /* 0x0000001518087299 */ /* 0x000fe2000800063f */
[----:B------:R-:W-:Y:S01]  /*12e0*/  IMAD.U32 R19, RZ, RZ, UR4 ;  /* 0x00000004ff137e24 */ /* 0x000fe2000f8e00ff */
[----:B------:R-:W-:Y:S02]  /*12f0*/  ULOP3.LUT UR15, UR25, UR15, URZ, 0xc0, !UPT ;  /* 0x0000000f190f7292 */ /* 0x000fe4000f8ec03f */
[----:B------:R-:W-:Y:S02]  /*1300*/  UIADD3 UR10, -UR9, URZ, URZ ;  /* 0x0000003f090a7290 */ /* 0x000fe4000fffe13f */
[----:B------:R-:W-:Y:S02]  /*1310*/  UIMAD UR15, UR8, UR9, UR15 ;  /* 0x00000009080f72a4 */ /* 0x000fe4000f8e020f */
[----:B------:R-:W-:-:S02]  /*1320*/  ULOP3.LUT UR19, UR20, UR19, URZ, 0xc0, !UPT ;  /* 0x0000001314137292 */ /* 0x000fc4000f8ec03f */
[----:B------:R-:W-:Y:S01]  /*1330*/  UIMAD UR8, UR10, UR23, UR26 ;  /* 0x000000170a0872a4 */ /* 0x000fe2000f8e021a */
[----:B------:R-:W-:Y:S01]  /*1340*/  ULDC UR9, c[0x0][0x610] ;  /* 0x0001840000097ab9 */ /* 0x000fe20000000800 */
[----:B------:R-:W-:Y:S02]  /*1350*/  UISETP.NE.AND UP1, UPT, UR38, URZ, UPT ;  /* 0x0000003f2600728c */ /* 0x000fe4000bf25270 */
[----:B------:R-:W-:Y:S02]  /*1360*/  UIMAD UR7, UR15, UR9, UR7 ;  /* 0x000000090f0772a4 */ /* 0x000fe4000f8e0207 */
[----:B------:R-:W-:-:S04]  /*1370*/  UIMAD UR8, UR8, UR5, UR19 ;  /* 0x00000005080872a4 */ /* 0x000fc8000f8e0213 */
[----:B------:R-:W-:Y:S02]  /*1380*/  USEL UR5, UR8, UR7, !UP1 ;  /* 0x0000000708057287 */ /* 0x000fe4000c800000 */
[----:B------:R-:W-:-:S04]  /*1390*/  USEL UR7, UR7, UR8, !UP1 ;  /* 0x0000000807077287 */ /* 0x000fc8000c800000 */
[----:B------:R-:W-:Y:S02]  /*13a0*/  IMAD.U32 R2, RZ, RZ, UR5 ;  /* 0x00000005ff027e24 */ /* 0x000fe4000f8e00ff */
[----:B------:R-:W-:-:S07]  /*13b0*/  IMAD.U32 R18, RZ, RZ, UR7 ;  /* 0x00000007ff127e24 */ /* 0x000fce000f8e00ff */
.L_x_11:
[----:B------:R-:W-:Y:S05]  /*13c0*/  @!P1 BRA `(.L_x_14) ;  /* 0x00000000000c9947 */ /* 0x000fea0003800000 */
[----:B------:R-:W-:Y:S01]  /*13d0*/  UCGABAR_WAIT ;  /* 0x0000000000007dc7 */ /* 0x000fe20008000000 */
[----:B------:R-:W-:Y:S01]  /*13e0*/  CCTL.IVALL ;  /* 0x00000000ff00798f */ /* 0x000fe20002000000 */
[----:B------:R-:W-:Y:S05]  /*13f0*/  BRA `(.L_x_15) ;  /* 0x0000000000047947 */ /* 0x000fea0003800000 */
.L_x_14:
[----:B------:R-:W-:Y:S06]  /*1400*/  BAR.SYNC.DEFER_BLOCKING 0x0 ;  /* 0x0000000000007b1d */ /* 0x000fec0000010000 */
.L_x_15:
[----:B------:R-:W-:Y:S02]  /*1410*/  ULDC UR4, c[0x0][0x28c] ;  /* 0x0000a30000047ab9 */ /* 0x000fe40000000800 */
[----:B------:R-:W-:-:S04]  /*1420*/  UIADD3 UR4, UR4, 0x7f, URZ ;  /* 0x0000007f04047890 */ /* 0x000fc8000fffe03f */
[----:B------:R-:W-:-:S04]  /*1430*/  USHF.R.S32.HI UR5, URZ, 0x1f, UR4 ;  /* 0x0000001f3f057899 */ /* 0x000fc80008011404 */
[----:B------:R-:W-:-:S04]  /*1440*/  ULEA.HI UR5, UR5, UR4, URZ, 0x7 ;  /* 0x0000000405057291 */ /* 0x000fc8000f8f383f */
[----:B------:R-:W-:Y:S01]  /*1450*/  USHF.R.S32.HI UR37, URZ, 0x7, UR5 ;  /* 0x000000073f257899 */ /* 0x000fe20008011405 */
[----:B------:R-:W-:Y:S11]  /*1460*/  @!P2 BRA `(.L_x_16) ;  /* 0x000000580098a947 */ /* 0x000ff60003800000 */
[----:B------:R-:W-:-:S06]  /*1470*/  UISETP.GT.U32.AND UP1, UPT, UR14, 0x1, UPT ;  /* 0x000000010e00788c */ /* 0x000fcc000bf24070 */
[----:B------:R-:W-:-:S13]  /*1480*/  PLOP3.LUT P0, PT, PT, PT, UP1, 0x80, 0x0 ;  /* 0x000000000000781c */ /* 0x000fda0003f0f018 */
[----:B------:R-:W-:Y:S05]  /*1490*/  @P0 EXIT ;  /* 0x000000000000094d */ /* 0x000fea0003800000 */
.L_x_17:
[----:B------:R-:W-:-:S08]  /*14a0*/  NOP ;  /* 0x0000000000007918 */ /* 0x000fd00000000000 */
[----:B------:R-:W0:Y:S02]  /*14b0*/  USETMAXREG.TRY_ALLOC.CTAPOOL UP1, 0xe8 ;  /* 0x000000e8000079c8 */ /* 0x000e240008020600 */
[----:B0-----:R-:W-:-:S13]  /*14c0*/  PLOP3.LUT P0, PT, PT, PT, UP1, 0x80, 0x0 ;  /* 0x000000000000781c */ /* 0x001fda0003f0f018 */
[----:B------:R-:W-:Y:S05]  /*14d0*/  @!P0 BRA `(.L_x_17) ;  /* 0xfffffffc00f08947 */ /* 0x000fea000383ffff */
[----:B------:R-:W-:-:S13]  /*14e0*/  LOP3.LUT P0, RZ, R0, 0xff, RZ, 0xc0, !PT ;  /* 0x000000ff00ff7812 */ /* 0x000fda000780c0ff */
[----:B------:R-:W-:Y:S05]  /*14f0*/  @!P0 EXIT ;  /* 0x000000000000894d */ /* 0x000fea0003800000 */
[----:B------:R-:W0:Y:S01]  /*1500*/  S2UR UR5, SR_CgaCtaId ;  /* 0x00000000000579c3 */ /* 0x000e220000008800 */
[CC--:B------:R-:W-:Y:S01]  /*1510*/  LEA.HI R0, R9.reuse, R4.reuse, RZ, 0x2 ;  /* 0x0000000409007211 */ /* 0x0c0fe200078f10ff */
[----:B------:R-:W-:Y:S01]  /*1520*/  UMOV UR42, 0x400 ;  /* 0x00000400002a7882 */ /* 0x000fe20000000000 */
[----:B------:R-:W-:Y:S01]  /*1530*/  LEA.HI R9, R9, R4, RZ, 0x5 ;  /* 0x0000000409097211 */ /* 0x000fe200078f28ff */
[----:B------:R-:W-:Y:S01]  /*1540*/  USHF.R.U32.HI UR4, URZ, 0x2, UR37 ;  /* 0x000000023f047899 */ /* 0x000fe20008011625 */
[--C-:B------:R-:W-:Y:S01]  /*1550*/  SHF.R.S32.HI R90, RZ, 0x2, R0.reuse ;  /* 0x00000002ff5a7819 */ /* 0x100fe20000011400 */
[----:B------:R-:W-:Y:S01]  /*1560*/  ULOP3.LUT UR45, UR37, 0x3, URZ, 0xc0, !UPT ;  /* 0x00000003252d7892 */ /* 0x000fe2000f8ec03f */
[----:B------:R-:W-:Y:S01]  /*1570*/  SHF.R.S32.HI R3, RZ, 0x1f, R0 ;  /* 0x0000001fff037819 */ /* 0x000fe20000011400 */
[----:B------:R-:W1:Y:S01]  /*1580*/  LDC.64 R6, c[0x0][0x5c8] ;  /* 0x00017200ff067b82 */ /* 0x000e620000000a00 */
[----:B------:R-:W-:Y:S01]  /*1590*/  SHF.R.S32.HI R9, RZ, 0x5, R9 ;  /* 0x00000005ff097819 */ /* 0x000fe20000011409 */
[----:B------:R-:W-:Y:S01]  /*15a0*/  UISETP.LT.AND UP1, UPT, UR37, 0x1, UPT ;  /* 0x000000012500788c */ /* 0x000fe2000bf21270 */
[----:B------:R-:W-:Y:S01]  /*15b0*/  LEA.HI R3, R3, R90, RZ, 0x3 ;  /* 0x0000005a03037211 */ /* 0x000fe200078f18ff */
[----:B------:R-:W-:Y:S01]  /*15c0*/  ULOP3.LUT UR4, UR4, 0x1, URZ, 0xc0, !UPT ;  /* 0x0000000104047892 */ /* 0x000fe2000f8ec03f */
[----:B------:R-:W-:-:S02]  /*15d0*/  ULDC UR44, c[0x0][0x658] ;  /* 0x00019600002c7ab9 */ /* 0x000fc40000000800 */
[----:B------:R-:W-:Y:S01]  /*15e0*/  LOP3.LUT R3, R3, 0xfffffff8, RZ, 0xc0, !PT ;  /* 0xfffffff803037812 */ /* 0x000fe200078ec0ff */
[----:B------:R-:W2:Y:S01]  /*15f0*/  LDC R96, c[0x0][0x288] ;  /* 0x0000a200ff607b82 */ /* 0x000ea20000000800 */
[----:B------:R-:W-:Y:S01]  /*1600*/  UMOV UR6, 0xffffffff ;  /* 0xffffffff00067882 */ /* 0x000fe20000000000 */
[----:B------:R-:W-:Y:S01]  /*1610*/  ULDC UR8, c[0x0][0x284] ;  /* 0x0000a10000087ab9 */ /* 0x000fe20000000800 */
[----:B------:R-:W-:Y:S01]  /*1620*/  USEL UR45, UR45, URZ, !UP0 ;  /* 0x0000003f2d2d7287 */ /* 0x000fe2000c000000 */
[----:B------:R-:W-:Y:S01]  /*1630*/  IMAD.IADD R90, R90, 0x1, -R3 ;  /* 0x000000015a5a7824 */ /* 0x000fe200078e0a03 */
[----:B------:R-:W-:Y:S01]  /*1640*/  LOP3.LUT R3, R0, 0xfffffffc, RZ, 0xc0, !PT ;  /* 0xfffffffc00037812 */ /* 0x000fe200078ec0ff */
[----:B------:R-:W-:Y:S01]  /*1650*/  VIADD R0, R5, 0xffffffff ;  /* 0xffffffff05007836 */ /* 0x000fe20000000000 */
[----:B------:R-:W-:Y:S01]  /*1660*/  USEL UR46, UR37, 0x1, UP1 ;  /* 0x00000001252e7887 */ /* 0x000fe20008800000 */
[--C-:B------:R-:W-:Y:S01]  /*1670*/  IMAD R99, R9, -0x10, -R90.reuse ;  /* 0xfffffff009637824 */ /* 0x100fe200078e0a5a */
[----:B0-----:R-:W-:Y:S01]  /*1680*/  ULEA UR42, UR5, UR42, 0x18 ;  /* 0x0000002a052a7291 */ /* 0x001fe2000f8ec03f */
[----:B------:R-:W-:Y:S01]  /*1690*/  IMAD.IADD R3, R4, 0x1, -R3 ;  /* 0x0000000104037824 */ /* 0x000fe200078e0a03 */
[C---:B------:R-:W-:Y:S01]  /*16a0*/  ISETP.NE.AND P0, PT, R0.reuse, RZ, PT ;  /* 0x000000ff0000720c */ /* 0x040fe20003f05270 */
[----:B------:R-:W-:Y:S01]  /*16b0*/  IMAD.SHL.U32 R0, R0, 0x8, RZ ;  /* 0x0000000800007824 */ /* 0x000fe200078e00ff */
[----:B------:R-:W-:Y:S01]  /*16c0*/  UIADD3 UR50, UR42, 0x50, URZ ;  /* 0x000000502a327890 */ /* 0x000fe2000fffe03f */
[--C-:B------:R-:W-:Y:S01]  /*16d0*/  SHF.R.S32.HI R91, RZ, 0x1f, R90.reuse ;  /* 0x0000001fff5b7819 */ /* 0x100fe2000001145a */
[----:B------:R-:W-:Y:S01]  /*16e0*/  IMAD.SHL.U32 R92, R3, 0x2, RZ ;  /* 0x00000002035c7824 */ /* 0x000fe200078e00ff */
[----:B------:R-:W-:Y:S01]  /*16f0*/  USHF.L.U32 UR6, UR6, UR44, URZ ;  /* 0x0000002c06067299 */ /* 0x000fe2000800063f */
[----:B------:R-:W-:Y:S01]  /*1700*/  LOP3.LUT R0, R0, 0x8, RZ, 0xc0, !PT ;  /* 0x0000000800007812 */ /* 0x000fe200078ec0ff */
[----:B------:R-:W-:Y:S01]  /*1710*/  UISETP.EQ.U32.AND UP0, UPT, UR4, 0x1, !UP0 ;  /* 0x000000010400788c */ /* 0x000fe2000c702070 */
[----:B------:R-:W-:Y:S01]  /*1720*/  IMAD.WIDE R90, R9, 0x10, R90 ;  /* 0x00000010095a7825 */ /* 0x000fe200078e025a */
[C---:B-1----:R-:W-:Y:S01]  /*1730*/  SHF.L.U64.HI R94, R6.reuse, 0x3, R7 ;  /* 0x00000003065e7819 */ /* 0x042fe20000010207 */
[----:B------:R-:W-:Y:S01]  /*1740*/  ULDC UR43, c[0x0][0x600] ;  /* 0x00018000002b7ab9 */ /* 0x000fe20000000800 */
[----:B------:R-:W-:Y:S01]  /*1750*/  SEL R100, RZ, 0x1, P0 ;  /* 0x00000001ff647807 */ /* 0x000fe20000000000 */
[----:B------:R-:W-:Y:S01]  /*1760*/  IMAD.SHL.U32 R95, R6, 0x8, RZ ;  /* 0x00000008065f7824 */ /* 0x000fe200078e00ff */
[----:B------:R-:W-:Y:S01]  /*1770*/  LEA R97, R5, UR50, 0x3 ;  /* 0x0000003205617c11 */ /* 0x000fe2000f8e18ff */
[----:B--2---:R-:W-:Y:S01]  /*1780*/  IMAD R96, R3, -0x2, R96 ;  /* 0xfffffffe03607824 */ /* 0x004fe200078e0260 */
[C---:B------:R-:W-:Y:S01]  /*1790*/  LOP3.LUT R101, R0.reuse, 0x8, RZ, 0x3c, !PT ;  /* 0x0000000800657812 */ /* 0x040fe200078e3cff */
[----:B------:R-:W-:Y:S01]  /*17a0*/  VIADD R99, R99, UR8 ;  /* 0x0000000863637c36 */ /* 0x000fe20008000000 */
[----:B------:R-:W-:Y:S01]  /*17b0*/  LOP3.LUT R98, R0, 0x18, RZ, 0x3c, !PT ;  /* 0x0000001800627812 */ /* 0x000fe200078e3cff */
[----:B------:R-:W-:Y:S01]  /*17c0*/  UMOV UR7, 0x1 ;  /* 0x0000000100077882 */ /* 0x000fe20000000000 */
[----:B------:R-:W-:Y:S01]  /*17d0*/  SHF.R.S32.HI R93, RZ, 0x1f, R92 ;  /* 0x0000001fff5d7819 */ /* 0x000fe2000001145c */
[----:B------:R-:W-:-:S02]  /*17e0*/  ULOP3.LUT UR49, UR40, 0x1, URZ, 0xfc, !UPT ;  /* 0x0000000128317892 */ /* 0x000fc4000f8efc3f */
[----:B------:R-:W-:Y:S02]  /*17f0*/  USHF.L.U32 UR36, UR37, 0x1, URZ ;  /* 0x0000000125247899 */ /* 0x000fe4000800063f */
[----:B------:R-:W-:Y:S02]  /*1800*/  USHF.L.U64.HI UR41, UR52, 0x1, UR39 ;  /* 0x0000000134297899 */ /* 0x000fe40008010227 */
[----:B------:R-:W-:Y:S02]  /*1810*/  UIADD3 UR43, UR43, -0x1, URZ ;  /* 0xffffffff2b2b7890 */ /* 0x000fe4000fffe03f */
[----:B------:R-:W-:Y:S02]  /*1820*/  USHF.L.U32 UR44, UR7, UR44, URZ ;  /* 0x0000002c072c7299 */ /* 0x000fe4000800063f */
[----:B------:R-:W-:Y:S02]  /*1830*/  UIADD3 UR46, -UR46, UR37, URZ ;  /* 0x000000252e2e7290 */ /* 0x000fe4000fffe13f */
[----:B------:R-:W-:-:S02]  /*1840*/  ULOP3.LUT UR47, URZ, UR6, URZ, 0x33, !UPT ;  /* 0x000000063f2f7292 */ /* 0x000fc4000f8e333f */
[----:B------:R-:W-:-:S12]  /*1850*/  USEL UR48, URZ, 0x1, !UP0 ;  /* 0x000000013f307887 */ /* 0x000fd8000c000000 */
.L_x_165:
[----:B------:R-:W-:-:S04]  /*1860*/  SHF.L.U32 R0, R100, 0x1f, RZ ;  /* 0x0000001f64007819 */ /* 0x000fc800000006ff */
[----:B------:R-:W0:Y:S02]  /*1870*/  SYNCS.PHASECHK.TRANS64.TRYWAIT P0, [R97+URZ+-0x8], R0 ;  /* 0xfffff800610075a7 */ /* 0x000e24000800017f */
[----:B012345:R-:W-:Y:S05]  /*1880*/  @!P0 BRA `(.L_x_18) ;  /* 0x0000006400d08947 */ /* 0x03ffea0003800000 */
.L_x_187:
[----:B------:R-:W-:Y:S02]  /*1890*/  ULDC UR4, c[0x0][0x28c] ;  /* 0x0000a30000047ab9 */ /* 0x000fe40000000800 */
[----:B------:R-:W-:-:S13]  /*18a0*/  ISETP.LT.AND P0, PT, RZ, UR4, PT ;  /* 0x00000004ff007c0c */ /* 0x000fda000bf01270 */
[----:B------:R-:W-:Y:S05]  /*18b0*/  @P0 BRA `(.L_x_19) ;  /* 0x0000000000400947 */ /* 0x000fea0003800000 */
[----:B0-----:R-:W-:Y:S01]  /*18c0*/  MOV R0, 0x0 ;  /* 0x0000000000007802 */ /* 0x001fe20000000f00 */
[----:B------:R-:W-:Y:S01]  /*18d0*/  ULDC.64 UR4, c[0x4][0x68] ;  /* 0x01001a0000047ab9 */ /* 0x000fe20000000a00 */
[----:B------:R-:W-:Y:S01]  /*18e0*/  ULDC.64 UR6, c[0x4][0x8] ;  /* 0x0100020000067ab9 */ /* 0x000fe20000000a00 */
[----:B------:R-:W-:Y:S01]  /*18f0*/  IMAD.U32 R4, RZ, RZ, UR4 ;  /* 0x00000004ff047e24 */ /* 0x000fe2000f8e00ff */
[----:B------:R0:W1:Y:S01]  /*1900*/  LDC.64 R14, c[0x4][R0] ;  /* 0x01000000000e7b82 */ /* 0x0000620000000a00 */
[----:B------:R-:W-:Y:S01]  /*1910*/  IMAD.U32 R5, RZ, RZ, UR5 ;  /* 0x00000005ff057e24 */ /* 0x000fe2000f8e00ff */
[----:B------:R-:W-:Y:S01]  /*1920*/  ULDC.64 UR4, c[0x4][0x70] ;  /* 0x01001c0000047ab9 */ /* 0x000fe20000000a00 */
[----:B------:R-:W-:Y:S02]  /*1930*/  IMAD.U32 R10, RZ, RZ, UR6 ;  /* 0x00000006ff0a7e24 */ /* 0x000fe4000f8e00ff */
[----:B------:R-:W-:Y:S02]  /*1940*/  IMAD.U32 R6, RZ, RZ, UR4 ;  /* 0x00000004ff067e24 */ /* 0x000fe4000f8e00ff */
[----:B------:R-:W-:-:S02]  /*1950*/  IMAD.U32 R7, RZ, RZ, UR5 ;  /* 0x00000005ff077e24 */ /* 0x000fc4000f8e00ff */
[----:B------:R-:W-:Y:S02]  /*1960*/  IMAD.U32 R11, RZ, RZ, UR7 ;  /* 0x00000007ff0b7e24 */ /* 0x000fe4000f8e00ff */
[----:B------:R-:W-:Y:S02]  /*1970*/  IMAD.MOV.U32 R8, RZ, RZ, 0x1e1 ;  /* 0x000001e1ff087424 */ /* 0x000fe400078e00ff */
[----:B------:R-:W-:Y:S02]  /*1980*/  IMAD.MOV.U32 R12, RZ, RZ, 0x1 ;  /* 0x00000001ff0c7424 */ /* 0x000fe400078e00ff */
[----:B0-----:R-:W-:-:S07]  /*1990*/  IMAD.MOV.U32 R13, RZ, RZ, RZ ;  /* 0x000000ffff0d7224 */ /* 0x001fce00078e00ff */
[----:B------:R-:W-:-:S07]  /*19a0*/  LEPC R20, `(.L_x_19) ;  /* 0x000000001014794e */ /* 0x000fce0000000000 */
[----:B-1---5:R-:W-:Y:S05]  /*19b0*/  CALL.ABS.NOINC R14 ;  /* 0x000000000e007343 */ /* 0x022fea0003c00000 */
.L_x_19:
[----:B0-----:R-:W-:-:S05]  /*19c0*/  IMAD.U32 R0, RZ, RZ, UR49 ;  /* 0x00000031ff007e24 */ /* 0x001fca000f8e00ff */
[----:B------:R-:W-:-:S13]  /*19d0*/  ISETP.NE.AND P0, PT, R0, 0x3, PT ;  /* 0x000000030000780c */ /* 0x000fda0003f05270 */
[----:B------:R-:W-:Y:S05]  /*19e0*/  @!P0 BRA `(.L_x_20) ;  /* 0x0000000000048947 */ /* 0x000fea0003800000 */
[----:B------:R-:W-:Y:S01]  /*19f0*/  BPT.TRAP 0x1 ;  /* 0x000000040000795c */ /* 0x000fe20000300000 */
.L_x_20:
[----:B------:R-:W-:Y:S02]  /*1a00*/  IMAD.U32 R3, RZ, RZ, UR45 ;  /* 0x0000002dff037e24 */ /* 0x000fe4000f8e00ff */
[----:B------:R-:W-:-:S03]  /*1a10*/  IMAD.U32 R0, RZ, RZ, UR48 ;  /* 0x00000030ff007e24 */ /* 0x000fc6000f8e00ff */
[----:B------:R-:W-:Y:S02]  /*1a20*/  LEA R3, R3, UR42, 0x3 ;  /* 0x0000002a03037c11 */ /* 0x000fe4000f8e18ff */
[----:B------:R-:W-:-:S04]  /*1a30*/  SHF.L.U32 R0, R0, 0x1f, RZ ;  /* 0x0000001f00007819 */ /* 0x000fc800000006ff */
[----:B------:R0:W1:Y:S01]  /*1a40*/  SYNCS.PHASECHK.TRANS64.TRYWAIT P1, [R3+URZ], R0 ;  /* 0x00000000030075a7 */ /* 0x000062000802017f */
[----:B------:R-:W-:Y:S05]  /*1a50*/  @!P0 BRA `(.L_x_21) ;  /* 0x0000000000048947 */ /* 0x000fea0003800000 */
[----:B------:R-:W-:Y:S01]  /*1a60*/  BPT.TRAP 0x1 ;  /* 0x000000040000795c */ /* 0x000fe20000300000 */
.L_x_21:
[----:B------:R-:W-:-:S05]  /*1a70*/  IMAD.U32 R4, RZ, RZ, UR46 ;  /* 0x0000002eff047e24 */ /* 0x000fca000f8e00ff */
[----:B------:R-:W-:Y:S01]  /*1a80*/  ISETP.GE.AND P2, PT, R4, 0x1, PT ;  /* 0x000000010400780c */ /* 0x000fe20003f46270 */
[----:B-1----:R-:W-:-:S12]  /*1a90*/  @P1 BRA `(.L_x_22) ;  /* 0x0000000000081947 */ /* 0x002fd80003800000 */
[----:B------:R-:W1:Y:S02]  /*1aa0*/  SYNCS.PHASECHK.TRANS64.TRYWAIT P1, [R3+URZ], R0 ;  /* 0x00000000030075a7 */ /* 0x000e64000802017f */
[----:B-1----:R-:W-:Y:S05]  /*1ab0*/  @!P1 BRA `(.L_x_23) ;  /* 0x0000006400589947 */ /* 0x002fea0003800000 */
.L_x_22:
[----:B------:R-:W-:Y:S05]  /*1ac0*/  WARPSYNC.ALL ;  /* 0x0000000000007948 */ /* 0x000fea0003800000 */
[----:B------:R-:W-:Y:S01]  /*1ad0*/  UIADD3 UR4, UR42, 0x180, URZ ;  /* 0x000001802a047890 */ /* 0x000fe2000fffe03f */
[----:B------:R-:W-:Y:S01]  /*1ae0*/  WARPGROUP.ARRIVE ;  /* 0x00000000000079c5 */ /* 0x000fe20000000000 */
[----:B------:R-:W-:Y:S02]  /*1af0*/  UIADD3 UR5, UR42, 0x10180, URZ ;  /* 0x000101802a057890 */ /* 0x000fe4000fffe03f */
[----:B------:R-:W-:Y:S02]  /*1b00*/  USHF.R.U32.HI UR4, URZ, 0x4, UR4 ;  /* 0x000000043f047899 */ /* 0x000fe40008011604 */
[----:B------:R-:W-:-:S02]  /*1b10*/  USHF.R.U32.HI UR5, URZ, 0x4, UR5 ;  /* 0x000000043f057899 */ /* 0x000fc40008011605 */
[----:B------:R-:W-:Y:S02]  /*1b20*/  ULOP3.LUT UR4, UR4, 0x3fff, URZ, 0xc0, !UPT ;  /* 0x00003fff04047892 */ /* 0x000fe4000f8ec03f */
[----:B------:R-:W-:Y:S02]  /*1b30*/  ULOP3.LUT UR5, UR5, 0x3fff, URZ, 0xc0, !UPT ;  /* 0x00003fff05057892 */ /* 0x000fe4000f8ec03f */
[----:B------:R-:W-:Y:S02]  /*1b40*/  ULOP3.LUT UR8, UR4, 0x10000, URZ, 0xfc, !UPT ;  /* 0x0001000004087892 */ /* 0x000fe4000f8efc3f */
[----:B------:R-:W-:Y:S02]  /*1b50*/  ULOP3.LUT UR9, UR5, 0x10000, URZ, 0xfc, !UPT ;  /* 0x0001000005097892 */ /* 0x000fe4000f8efc3f */
[----:B------:R-:W-:Y:S02]  /*1b60*/  ULEA UR11, UR45, UR8, 0xa ;  /* 0x000000082d0b7291 */ /* 0x000fe4000f8e503f */
[----:B------:R-:W-:Y:S01]  /*1b70*/  ULEA UR10, UR45, UR9, 0xb ;  /* 0x000000092d0a7291 */ /* 0x000fe2000f8e583f */
[----:B------:R-:W-:Y:S01]  /*1b80*/  UMOV UR5, 0x40000040 ;  /* 0x4000004000057882 */ /* 0x000fe20000000000 */
[----:B------:R-:W-:-:S03]  /*1b90*/  UMOV UR7, 0x40000040 ;  /* 0x4000004000077882 */ /* 0x000fc60000000000 */
[----:B------:R-:W-:Y:S02]  /*1ba0*/  UMOV UR4, UR11 ;  /* 0x0000000b00047c82 */ /* 0x000fe40008000000 */
[----:B------:R-:W-:Y:S02]  /*1bb0*/  UMOV UR6, UR10 ;  /* 0x0000000a00067c82 */ /* 0x000fe40008000000 */
[----:B------:R-:W-:Y:S01]  /*1bc0*/  HGMMA.64x128x16.F32 R24, gdesc[UR4], RZ, !UPT, gsb0 ;  /* 0x01e00000041879f0 */ /* 0x000fe2000c0008ff */
[----:B------:R-:W-:Y:S02]  /*1bd0*/  UIADD3 UR4, UR11, 0x2, URZ ;  /* 0x000000020b047890 */ /* 0x000fe4000fffe03f */
[----:B------:R-:W-:Y:S01]  /*1be0*/  UIADD3 UR6, UR10, 0x2, URZ ;  /* 0x000000020a067890 */ /* 0x000fe2000fffe03f */
[----:B------:R-:W-:Y:S01]  /*1bf0*/  UMOV UR5, 0x40000040 ;  /* 0x4000004000057882 */ /* 0x000fe20000000000 */
[----:B------:R-:W-:Y:S01]  /*1c00*/  UMOV UR7, 0x40000040 ;  /* 0x4000004000077882 */ /* 0x000fe20000000000 */
[----:B------:R-:W-:-:S02]  /*1c10*/  WARPGROUP.DEPBAR.LE gsb0, 0x0 ;  /* 0x00008000000079c5 */ /* 0x000fc40000010000 */
[----:B------:R-:W-:-:S06]  /*1c20*/  WARPGROUP.ARRIVE ;  /* 0x00000000000079c5 */ /* 0x000fcc0000000000 */
[----:B------:R-:W-:Y:S01]  /*1c30*/  HGMMA.64x128x16.F32 R24, gdesc[UR4], R24, gsb0 ;  /* 0x01e00000041879f0 */ /* 0x000fe20008000818 */
[----:B------:R-:W-:Y:S02]  /*1c40*/  UIADD3 UR4, UR11, 0x4, URZ ;  /* 0x000000040b047890 */ /* 0x000fe4000fffe03f */
[----:B------:R-:W-:Y:S01]  /*1c50*/  UIADD3 UR6, UR10, 0x4, URZ ;  /* 0x000000040a067890 */ /* 0x000fe2000fffe03f */
[----:B------:R-:W-:Y:S01]  /*1c60*/  UMOV UR5, 0x40000040 ;  /* 0x4000004000057882 */ /* 0x000fe20000000000 */
[----:B------:R-:W-:Y:S01]  /*1c70*/  UMOV UR7, 0x40000040 ;  /* 0x4000004000077882 */ /* 0x000fe20000000000 */
[----:B------:R-:W-:Y:S02]  /*1c80*/  WARPGROUP.DEPBAR.LE gsb0, 0x0 ;  /* 0x00008000000079c5 */ /* 0x000fe40000010000 */
        /* <DEDUP_REMOVED lines=36> */
[----:B------:R-:W-:Y:S03]  /*1ed0*/  HGMMA.64x128x16.F32 R24, gdesc[UR4], R24, gsb0 ;  /* 0x01e00000041879f0 */ /* 0x000fe60008000818 */
[----:B------:R-:W-:Y:S02]  /*1ee0*/  WARPGROUP.DEPBAR.LE gsb0, 0x0 ;  /* 0x00008000000079c5 */ /* 0x000fe40000010000 */
[----:B------:R-:W-:Y:S05]  /*1ef0*/  @!P2 BRA `(.L_x_24) ;  /* 0x000000040088a947 */ /* 0x000fea0003800000 */
[----:B------:R-:W-:Y:S01]  /*1f00*/  UIADD3 UR10, UR45, 0x1, URZ ;  /* 0x000000012d0a7890 */ /* 0x000fe2000fffe03f */
[----:B01----:R-:W-:Y:S02]  /*1f10*/  IMAD.U32 R0, RZ, RZ, UR46 ;  /* 0x0000002eff007e24 */ /* 0x003fe4000f8e00ff */
[----:B------:R-:W-:Y:S01]  /*1f20*/  IMAD.U32 R3, RZ, RZ, UR45 ;  /* 0x0000002dff037e24 */ /* 0x000fe2000f8e00ff */
[----:B------:R-:W-:-:S04]  /*1f30*/  UISETP.NE.AND UP0, UPT, UR10, 0x4, UPT ;  /* 0x000000040a00788c */ /* 0x000fc8000bf05270 */
[----:B------:R-:W-:Y:S02]  /*1f40*/  USEL UR4, URZ, 0x1, UP0 ;  /* 0x000000013f047887 */ /* 0x000fe40008000000 */
[----:B------:R-:W-:Y:S02]  /*1f50*/  USEL UR10, UR10, URZ, UP0 ;  /* 0x0000003f0a0a7287 */ /* 0x000fe40008000000 */
[----:B------:R-:W-:-:S06]  /*1f60*/  ULOP3.LUT UR4, UR48, UR4, URZ, 0x3c, !UPT ;  /* 0x0000000430047292 */ /* 0x000fcc000f8e3c3f */
[----:B------:R-:W-:-:S07]  /*1f70*/  IMAD.U32 R6, RZ, RZ, UR4 ;  /* 0x00000004ff067e24 */ /* 0x000fce000f8e00ff */
.L_x_31:
[----:B------:R-:W-:Y:S05]  /*1f80*/  @!P0 BRA `(.L_x_25) ;  /* 0x0000000000048947 */ /* 0x000fea0003800000 */
[----:B------:R-:W-:Y:S01]  /*1f90*/  BPT.TRAP 0x1 ;  /* 0x000000040000795c */ /* 0x000fe20000300000 */
.L_x_25:
[----:B------:R-:W-:Y:S01]  /*1fa0*/  ULEA UR4, UR10, UR42, 0x3 ;  /* 0x0000002a0a047291 */ /* 0x000fe2000f8e183f */
[----:B------:R-:W-:-:S08]  /*1fb0*/  SHF.L.U32 R4, R6, 0x1f, RZ ;  /* 0x0000001f06047819 */ /* 0x000fd000000006ff */
[----:B------:R0:W1:Y:S01]  /*1fc0*/  SYNCS.PHASECHK.TRANS64.TRYWAIT P1, [UR4], R4 ;  /* 0x00000004ff0075a7 */ /* 0x0000620008020144 */
[----:B------:R-:W-:Y:S05]  /*1fd0*/  @!P0 BRA `(.L_x_26) ;  /* 0x0000000000048947 */ /* 0x000fea0003800000 */
[----:B------:R-:W-:Y:S01]  /*1fe0*/  BPT.TRAP 0x1 ;  /* 0x000000040000795c */ /* 0x000fe20000300000 */
.L_x_26:
[----:B-1----:R-:W-:Y:S05]  /*1ff0*/  @P1 BRA `(.L_x_27) ;  /* 0x0000000000081947 */ /* 0x002fea0003800000 */
[----:B------:R-:W1:Y:S02]  /*2000*/  SYNCS.PHASECHK.TRANS64.TRYWAIT P1, [UR4], R4 ;  /* 0x00000004ff0075a7 */ /* 0x000e640008020144 */
[----:B-1----:R-:W-:Y:S05]  /*2010*/  @!P1 BRA `(.L_x_28) ;  /* 0x0000006000149947 */ /* 0x002fea0003800000 */
.L_x_27:
[----:B------:R-:W-:Y:S01]  /*2020*/  ULEA UR12, UR10, UR8, 0xa ;  /* 0x000000080a0c7291 */ /* 0x000fe2000f8e503f */
[----:B------:R-:W-:Y:S01]  /*2030*/  WARPGROUP.ARRIVE ;  /* 0x00000000000079c5 */ /* 0x000fe20000000000 */
[----:B------:R-:W-:Y:S01]  /*2040*/  ULEA UR11, UR10, UR9, 0xb ;  /* 0x000000090a0b7291 */ /* 0x000fe2000f8e583f */
[----:B------:R-:W-:Y:S01]  /*2050*/  UMOV UR5, 0x40000040 ;  /* 0x4000004000057882 */ /* 0x000fe20000000000 */
[----:B------:R-:W-:-:S03]  /*2060*/  UMOV UR7, 0x40000040 ;  /* 0x4000004000077882 */ /* 0x000fc60000000000 */
[----:B------:R-:W-:Y:S02]  /*2070*/  UMOV UR4, UR12 ;  /* 0x0000000c00047c82 */ /* 0x000fe40008000000 */
[----:B------:R-:W-:Y:S02]  /*2080*/  UMOV UR6, UR11 ;  /* 0x0000000b00067c82 */ /* 0x000fe40008000000 */
[----:B------:R-:W-:Y:S01]  /*2090*/  HGMMA.64x128x16.F32 R24, gdesc[UR4], R24, gsb0 ;  /* 0x01e00000041879f0 */ /* 0x000fe20008000818 */
        /* <DEDUP_REMOVED lines=51> */
[----:B------:R-:W-:Y:S01]  /*23d0*/  BPT.TRAP 0x1 ;  /* 0x000000040000795c */ /* 0x000fe20000300000 */
.L_x_29:
[----:B------:R-:W-:Y:S01]  /*23e0*/  ISETP.NE.AND P1, PT, R23, RZ, PT ;  /* 0x000000ff1700720c */ /* 0x000fe20003f25270 */
[----:B------:R-:W-:-:S12]  /*23f0*/  UISETP.GT.U32.AND UP0, UPT, UR40, 0x1, UPT ;  /* 0x000000012800788c */ /* 0x000fd8000bf04070 */
[----:B01----:R-:W-:-:S05]  /*2400*/  @P1 LEA R4, R3, UR42, 0x3 ;  /* 0x0000002a03041c11 */ /* 0x003fca000f8e18ff */
[----:B------:R-:W-:-:S05]  /*2410*/  @P1 VIADD R5, R4, 0x20 ;  /* 0x0000002004051836 */ /* 0x000fca0000000000 */
[----:B------:R-:W-:-:S04]  /*2420*/  @P1 PRMT R5, R22, 0x654, R5 ;  /* 0x0000065416051816 */ /* 0x000fc80000000005 */
[----:B------:R0:W-:Y:S01]  /*2430*/  @P1 SYNCS.ARRIVE.TRANS64.RED.A1T0 RZ, [R5+URZ], RZ ;  /* 0x000000ff05ff19a7 */ /* 0x0001e2000810043f */
[----:B------:R-:W-:-:S13]  /*2440*/  PLOP3.LUT P1, PT, PT, PT, UP0, 0x80, 0x0 ;  /* 0x000000000000781c */ /* 0x000fda0003f2f008 */
[----:B0-----:R-:W-:Y:S05]  /*2450*/  @P1 BRA `(.L_x_30) ;  /* 0x0000000000041947 */ /* 0x001fea0003800000 */
[----:B------:R-:W-:Y:S01]  /*2460*/  BPT.TRAP 0x1 ;  /* 0x000000040000795c */ /* 0x000fe20000300000 */
.L_x_30:
[----:B------:R-:W-:Y:S01]  /*2470*/  UIADD3 UR10, UR10, 0x1, URZ ;  /* 0x000000010a0a7890 */ /* 0x000fe2000fffe03f */
[C---:B------:R-:W-:Y:S01]  /*2480*/  ISETP.GT.AND P2, PT, R0.reuse, 0x1, PT ;  /* 0x000000010000780c */ /* 0x040fe20003f44270 */
[----:B------:R-:W-:Y:S02]  /*2490*/  VIADD R3, R3, 0x1 ;  /* 0x0000000103037836 */ /* 0x000fe40000000000 */
[----:B------:R-:W-:Y:S01]  /*24a0*/  UISETP.NE.AND UP0, UPT, UR10, 0x4, UPT ;  /* 0x000000040a00788c */ /* 0x000fe2000bf05270 */
[----:B------:R-:W-:Y:S02]  /*24b0*/  VIADD R0, R0, 0xffffffff ;  /* 0xffffffff00007836 */ /* 0x000fe40000000000 */
[C---:B------:R-:W-:Y:S01]  /*24c0*/  ISETP.NE.AND P1, PT, R3.reuse, 0x4, PT ;  /* 0x000000040300780c */ /* 0x040fe20003f25270 */
[----:B------:R-:W-:Y:S02]  /*24d0*/  USEL UR4, URZ, 0x1, UP0 ;  /* 0x000000013f047887 */ /* 0x000fe40008000000 */
[----:B------:R-:W-:Y:S01]  /*24e0*/  USEL UR10, UR10, URZ, UP0 ;  /* 0x0000003f0a0a7287 */ /* 0x000fe20008000000 */
[----:B------:R-:W-:-:S03]  /*24f0*/  SEL R3, R3, RZ, P1 ;  /* 0x000000ff03037207 */ /* 0x000fc60000800000 */
[----:B------:R-:W-:Y:S01]  /*2500*/  LOP3.LUT R6, R6, UR4, RZ, 0x3c, !PT ;  /* 0x0000000406067c12 */ /* 0x000fe2000f8e3cff */
[----:B------:R-:W-:Y:S07]  /*2510*/  @P2 BRA `(.L_x_31) ;  /* 0xfffffff800982947 */ /* 0x000fee000383ffff */
.L_x_24:
[----:B01----:R-:W0:Y:S01]  /*2520*/  LDC R0, c[0x0][0x28c] ;  /* 0x0000a300ff007b82 */ /* 0x003e220000000800 */
[----:B------:R1:W-:Y:S01]  /*2530*/  SYNCS.ARRIVE.TRANS64.A1T0 RZ, [R101+UR50], RZ ;  /* 0x000000ff65ff79a7 */ /* 0x0003e20008100032 */
[----:B0-----:R-:W-:-:S13]  /*2540*/  ISETP.GE.AND P1, PT, R0, 0x1, PT ;  /* 0x000000010000780c */ /* 0x001fda0003f26270 */
[----:B-1----:R-:W-:Y:S05]  /*2550*/  @!P1 BRA `(.L_x_32) ;  /* 0x0000000000409947 */ /* 0x002fea0003800000 */
[----:B------:R-:W-:Y:S05]  /*2560*/  @!P0 BRA `(.L_x_33) ;  /* 0x0000000000048947 */ /* 0x000fea0003800000 */
[----:B------:R-:W-:Y:S01]  /*2570*/  BPT.TRAP 0x1 ;  /* 0x000000040000795c */ /* 0x000fe20000300000 */
.L_x_33:
[----:B------:R-:W-:Y:S01]  /*2580*/  ISETP.NE.AND P0, PT, R23, RZ, PT ;  /* 0x000000ff1700720c */ /* 0x000fe20003f05270 */
[----:B------:R-:W-:-:S12]  /*2590*/  IMAD.U32 R3, RZ, RZ, UR42 ;  /* 0x0000002aff037e24 */ /* 0x000fd8000f8e00ff */
[----:B------:R-:W-:-:S05]  /*25a0*/  VOTEU.ANY UP0, P0 ;  /* 0x00000000003f7886 */ /* 0x000fca0000000100 */
[----:B------:R-:W-:Y:S02]  /*25b0*/  @UP0 UIADD3 UR4, UR46, UR45, URZ ;  /* 0x0000002d2e040290 */ /* 0x000fe4000fffe03f */
[----:B------:R-:W-:-:S04]  /*25c0*/  UISETP.GT.U32.AND UP0, UPT, UR40, 0x1, UPT ;  /* 0x000000012800788c */ /* 0x000fc8000bf04070 */
[----:B------:R-:W-:-:S04]  /*25d0*/  IMAD.U32 R0, RZ, RZ, UR4 ;  /* 0x00000004ff007e24 */ /* 0x000fc8000f8e00ff */
[----:B------:R-:W-:-:S05]  /*25e0*/  @P0 IMAD.SHL.U32 R0, R0, 0x8, RZ ;  /* 0x0000000800000824 */ /* 0x000fca00078e00ff */
[----:B------:R-:W-:-:S04]  /*25f0*/  @P0 LOP3.LUT R0, R0, 0x18, RZ, 0xc0, !PT ;  /* 0x0000001800000812 */ /* 0x000fc800078ec0ff */
[----:B------:R-:W-:-:S04]  /*2600*/  @P0 IADD3 R3, R3, 0x20, R0 ;  /* 0x0000002003030810 */ /* 0x000fc80007ffe000 */
[----:B------:R-:W-:-:S04]  /*2610*/  @P0 PRMT R3, R22, 0x654, R3 ;  /* 0x0000065416030816 */ /* 0x000fc80000000003 */
[----:B------:R0:W-:Y:S01]  /*2620*/  @P0 SYNCS.ARRIVE.TRANS64.RED.A1T0 RZ, [R3+URZ], RZ ;  /* 0x000000ff03ff09a7 */ /* 0x0001e2000810043f */
[----:B------:R-:W-:-:S13]  /*2630*/  PLOP3.LUT P0, PT, PT, PT, UP0, 0x80, 0x0 ;  /* 0x000000000000781c */ /* 0x000fda0003f0f008 */
[----:B0-----:R-:W-:Y:S05]  /*2640*/  @P0 BRA `(.L_x_32) ;  /* 0x0000000000040947 */ /* 0x001fea0003800000 */
[----:B------:R-:W-:Y:S01]  /*2650*/  BPT.TRAP 0x1 ;  /* 0x000000040000795c */ /* 0x000fe20000300000 */
.L_x_32:
[----:B------:R-:W-:Y:S02]  /*2660*/  SHF.L.U32 R0, R100, 0x1f, RZ ;  /* 0x0000001f64007819 */ /* 0x000fe400000006ff */
[----:B------:R-:W-:Y:S02]  /*2670*/  SHF.R.S32.HI R9, RZ, 0x1f, R19 ;  /* 0x0000001fff097819 */ /* 0x000fe40000011413 */
[----:B------:R-:W0:Y:S02]  /*2680*/  SYNCS.PHASECHK.TRANS64.TRYWAIT P0, [R97+URZ+0x8], R0 ;  /* 0x00000800610075a7 */ /* 0x000e24000800017f */
[----:B0-----:R-:W-:Y:S05]  /*2690*/  @!P0 BRA `(.L_x_34) ;  /* 0x00000058008c8947 */ /* 0x001fea0003800000 */
.L_x_188:
[----:B------:R-:W-:Y:S01]  /*26a0*/  ULDC.64 UR4, c[0x0][0x5d0] ;  /* 0x0001740000047ab9 */ /* 0x000fe20000000a00 */
[----:B------:R-:W-:Y:S01]  /*26b0*/  ULDC UR6, c[0x0][0x284] ;  /* 0x0000a10000067ab9 */ /* 0x000fe20000000800 */
[----:B0-----:R-:W-:Y:S02]  /*26c0*/  IMAD R0, R9, UR4, RZ ;  /* 0x0000000409007c24 */ /* 0x001fe4000f8e02ff */
[----:B------:R-:W-:Y:S02]  /*26d0*/  IMAD.SHL.U32 R10, R2, 0x80, RZ ;  /* 0x00000080020a7824 */ /* 0x000fe400078e00ff */
[C---:B------:R-:W-:Y:S02]  /*26e0*/  IMAD R5, R19.reuse, UR5, R0 ;  /* 0x0000000513057c24 */ /* 0x040fe4000f8e0200 */
[----:B------:R-:W-:Y:S01]  /*26f0*/  IMAD.SHL.U32 R0, R18, 0x40, RZ ;  /* 0x0000004012007824 */ /* 0x000fe200078e00ff */
[----:B------:R-:W-:Y:S01]  /*2700*/  SHF.R.S32.HI R11, RZ, 0x1f, R10 ;  /* 0x0000001fff0b7819 */ /* 0x000fe2000001140a */
[----:B------:R-:W-:Y:S01]  /*2710*/  IMAD.WIDE.U32 R2, R19, UR4, R92 ;  /* 0x0000000413027c25 */ /* 0x000fe2000f8e005c */
[----:B------:R-:W-:-:S02]  /*2720*/  ULDC.64 UR4, c[0x0][0x5c8] ;  /* 0x0001720000047ab9 */ /* 0x000fc40000000a00 */
[----:B------:R-:W-:Y:S01]  /*2730*/  ISETP.GE.AND P0, PT, R0, UR6, PT ;  /* 0x0000000600007c0c */ /* 0x000fe2000bf06270 */
[----:B------:R-:W-:Y:S01]  /*2740*/  ULDC UR6, c[0x0][0x288] ;  /* 0x0000a20000067ab9 */ /* 0x000fe20000000800 */
[----:B------:R-:W-:Y:S01]  /*2750*/  IADD3 R2, P1, R10, R2, RZ ;  /* 0x000000020a027210 */ /* 0x000fe20007f3e0ff */
[----:B------:R-:W-:Y:S01]  /*2760*/  IMAD.WIDE R20, R18, 0x40, R90 ;  /* 0x0000004012147825 */ /* 0x000fe200078e025a */
[----:B------:R-:W-:Y:S02]  /*2770*/  ISETP.GE.OR P0, PT, R10, UR6, P0 ;  /* 0x000000060a007c0c */ /* 0x000fe40008706670 */
[----:B------:R-:W-:Y:S01]  /*2780*/  IADD3.X R3, R11, R3, R5, P1, !PT ;  /* 0x000000030b037210 */ /* 0x000fe20000ffe405 */
[----:B------:R-:W-:-:S04]  /*2790*/  IMAD R7, R21, UR4, RZ ;  /* 0x0000000415077c24 */ /* 0x000fc8000f8e02ff */
[C---:B------:R-:W-:Y:S02]  /*27a0*/  IMAD R7, R20.reuse, UR5, R7 ;  /* 0x0000000514077c24 */ /* 0x040fe4000f8e0207 */
[----:B------:R-:W-:-:S04]  /*27b0*/  IMAD.WIDE.U32 R102, R20, UR4, R2 ;  /* 0x0000000414667c25 */ /* 0x000fc8000f8e0002 */
[----:B------:R-:W-:Y:S05]  /*27c0*/  @P0 BRA `(.L_x_35) ;  /* 0x0000003c00e00947 */ /* 0x000fea0003800000 */
[----:B-----5:R-:W-:Y:S01]  /*27d0*/  FSETP.NEU.AND P1, PT, R89, RZ, PT ;  /* 0x000000ff5900720b */ /* 0x020fe20003f2d000 */
[----:B------:R-:W-:Y:S01]  /*27e0*/  IMAD.IADD R14, R96, 0x1, -R10 ;  /* 0x00000001600e7824 */ /* 0x000fe200078e0a0a */
[----:B------:R-:W-:Y:S01]  /*27f0*/  BSSY B0, `(.L_x_35) ;  /* 0x00003f5000007945 */ /* 0x000fe20003800000 */
[----:B------:R-:W-:Y:S02]  /*2800*/  IMAD.IADD R0, R99, 0x1, -R0 ;  /* 0x0000000163007824 */ /* 0x000fe400078e0a00 */
[----:B------:R-:W-:Y:S01]  /*2810*/  IMAD.IADD R7, R103, 0x1, R7 ;  /* 0x0000000167077824 */ /* 0x000fe200078e0207 */
[----:B------:R-:W-:-:S04]  /*2820*/  ISETP.GT.AND P0, PT, R14, RZ, PT ;  /* 0x000000ff0e00720c */ /* 0x000fc80003f04270 */
[----:B------:R-:W-:-:S03]  /*2830*/  ISETP.GT.AND P2, PT, R0, RZ, P0 ;  /* 0x000000ff0000720c */ /* 0x000fc60000744270 */
[----:B------:R-:W-:Y:S10]  /*2840*/  @!P1 BRA `(.L_x_36) ;  /* 0x0000002c00249947 */ /* 0x000ff40003800000 */
[----:B------:R-:W0:Y:S01]  /*2850*/  LDC.64 R104, c[0x0][0x5b8] ;  /* 0x00016e00ff687b82 */ /* 0x000e220000000a00 */
[----:B------:R-:W-:-:S07]  /*2860*/  ULDC.64 UR4, c[0x0][0x5c0] ;  /* 0x0001700000047ab9 */ /* 0x000fce0000000a00 */
[----:B------:R-:W1:Y:S08]  /*2870*/  LDC.64 R106, c[0x0][0x5b0] ;  /* 0x00016c00ff6a7b82 */ /* 0x000e700000000a00 */
[----:B------:R-:W2:Y:S01]  /*2880*/  LDC.64 R108, c[0x0][0x5a8] ;  /* 0x00016a00ff6c7b82 */ /* 0x000ea20000000a00 */
[-C--:B0-----:R-:W-:Y:S02]  /*2890*/  IMAD R4, R9, R104.reuse, RZ ;  /* 0x0000006809047224 */ /* 0x081fe400078e02ff */
[----:B------:R-:W-:-:S04]  /*28a0*/  IMAD.WIDE.U32 R2, R19, R104, R92 ;  /* 0x0000006813027225 */ /* 0x000fc800078e005c */
[----:B------:R-:W-:Y:S01]  /*28b0*/  IMAD R103, R19, R105, R4 ;  /* 0x0000006913677224 */ /* 0x000fe200078e0204 */
[----:B------:R-:W-:Y:S01]  /*28c0*/  IADD3 R4, P1, R10, R2, RZ ;  /* 0x000000020a047210 */ /* 0x000fe20007f3e0ff */
[----:B-1----:R-:W-:-:S03]  /*28d0*/  IMAD R2, R21, R106, RZ ;  /* 0x0000006a15027224 */ /* 0x002fc600078e02ff */
[----:B------:R-:W-:Y:S01]  /*28e0*/  IADD3.X R5, R11, R3, R103, P1, !PT ;  /* 0x000000030b057210 */ /* 0x000fe20000ffe467 */
[C---:B------:R-:W-:Y:S02]  /*28f0*/  IMAD R105, R20.reuse, R107, R2 ;  /* 0x0000006b14697224 */ /* 0x040fe400078e0202 */
[----:B------:R-:W-:-:S04]  /*2900*/  IMAD.WIDE.U32 R2, R20, R106, R4 ;  /* 0x0000006a14027225 */ /* 0x000fc800078e0004 */
[----:B------:R-:W-:Y:S01]  /*2910*/  IMAD.IADD R3, R3, 0x1, R105 ;  /* 0x0000000103037824 */ /* 0x000fe200078e0269 */
[----:B--2---:R-:W-:-:S04]  /*2920*/  LEA R8, P1, R2, R108, 0x1 ;  /* 0x0000006c02087211 */ /* 0x004fc800078208ff */
[----:B------:R-:W-:-:S05]  /*2930*/  LEA.HI.X R9, R2, R109, R3, 0x1, P1 ;  /* 0x0000006d02097211 */ /* 0x000fca00008f0c03 */
[----:B------:R-:W2:Y:S01]  /*2940*/  @P2 LDG.E.LTC128B.U16 R15, desc[UR54][R8.64] ;  /* 0x00000036080f2981 */ /* 0x000ea2000c1e1520 */
[----:B------:R-:W-:Y:S01]  /*2950*/  IMAD.WIDE.U32 R2, R20, R106, R10 ;  /* 0x0000006a14027225 */ /* 0x000fe200078e000a */
[----:B------:R-:W-:Y:S02]  /*2960*/  BSSY B1, `(.L_x_37) ;  /* 0x0000015000017945 */ /* 0x000fe40003800000 */
[----:B------:R-:W-:-:S04]  /*2970*/  IADD3 R12, P1, R92, R2, RZ ;  /* 0x000000025c0c7210 */ /* 0x000fc80007f3e0ff */
[----:B------:R-:W-:Y:S02]  /*2980*/  IADD3.X R13, R93, R105, R3, P1, !PT ;  /* 0x000000695d0d7210 */ /* 0x000fe40000ffe403 */
[----:B------:R-:W-:Y:S01]  /*2990*/  LEA R6, P1, R102, UR4, 0x1 ;  /* 0x0000000466067c11 */ /* 0x000fe2000f8208ff */
[----:B------:R-:W-:-:S03]  /*29a0*/  IMAD.WIDE.U32 R12, R19, R104, R12 ;  /* 0x00000068130c7225 */ /* 0x000fc600078e000c */
[----:B------:R-:W-:Y:S02]  /*29b0*/  LEA.HI.X R7, R102, UR5, R7, 0x1, P1 ;  /* 0x0000000566077c11 */ /* 0x000fe400088f0c07 */
[----:B------:R-:W-:-:S04]  /*29c0*/  ISETP.GT.AND P1, PT, R14, 0x1, PT ;  /* 0x000000010e00780c */ /* 0x000fc80003f24270 */
[----:B------:R-:W-:Y:S01]  /*29d0*/  ISETP.GT.AND P3, PT, R0, RZ, P1 ;  /* 0x000000ff0000720c */ /* 0x000fe20000f64270 */
[----:B--2---:R-:W-:-:S05]  /*29e0*/  HADD2.F32 R2, -RZ, R15.H0_H0 ;  /* 0x2000000fff027230 */ /* 0x004fca0000004100 */
[----:B------:R-:W-:Y:S01]  /*29f0*/  FMUL R3, R2, R89 ;  /* 0x0000005902037220 */ /* 0x000fe20000400000 */
[----:B------:R-:W-:-:S03]  /*2a00*/  LEA R2, P4, R12, R108, 0x1 ;  /* 0x0000006c0c027211 */ /* 0x000fc600078808ff */
[----:B------:R-:W-:-:S05]  /*2a10*/  FFMA R3, R24, R88, R3 ;  /* 0x0000005818037223 */ /* 0x000fca0000000003 */
[----:B------:R-:W-:Y:S01]  /*2a20*/  F2FP.F16.F32.PACK_AB R8, RZ, R3 ;  /* 0x00000003ff08723e */ /* 0x000fe200000000ff */
[----:B------:R-:W-:-:S03]  /*2a30*/  IMAD.IADD R3, R103, 0x1, R13 ;  /* 0x0000000167037824 */ /* 0x000fc600078e020d */
[----:B------:R-:W-:Y:S01]  /*2a40*/  PRMT R9, R8, 0x7610, R9 ;  /* 0x0000761008097816 */ /* 0x000fe20000000009 */
[----:B------:R-:W-:Y:S01]  /*2a50*/  IMAD.SHL.U32 R8, R106, 0x8, RZ ;  /* 0x000000086a087824 */ /* 0x000fe200078e00ff */
[----:B------:R-:W-:-:S03]  /*2a60*/  LEA.HI.X R3, R12, R109, R3, 0x1, P4 ;  /* 0x0000006d0c037211 */ /* 0x000fc600020f0c03 */
[----:B------:R0:W-:Y:S02]  /*2a70*/  @P2 STG.E.U16 desc[UR54][R6.64], R9 ;  /* 0x0000000906002986 */ /* 0x0001e4000c101536 */
[----:B0-----:R-:W-:Y:S01]  /*2a80*/  SHF.L.U64.HI R9, R106, 0x3, R107 ;  /* 0x000000036a097819 */ /* 0x001fe2000001026b */
[----:B------:R-:W-:Y:S06]  /*2a90*/  @!P3 BRA `(.L_x_38) ;  /* 0x000000000004b947 */ /* 0x000fec0003800000 */
[----:B------:R0:W5:Y:S02]  /*2aa0*/  LDG.E.LTC128B.U16 R15, desc[UR54][R2.64+0x2] ;  /* 0x00000236020f7981 */ /* 0x000164000c1e1520 */
.L_x_38:
[----:B------:R-:W-:Y:S05]  /*2ab0*/  BSYNC B1 ;  /* 0x0000000000017941 */ /* 0x000fea0003800000 */
.L_x_37:
[----:B------:R-:W-:Y:S01]  /*2ac0*/  IMAD.WIDE.U32 R8, R20, R106, R8 ;  /* 0x0000006a14087225 */ /* 0x000fe200078e0008 */
[----:B------:R-:W-:-:S03]  /*2ad0*/  ISETP.GT.AND P0, PT, R0, 0x8, P0 ;  /* 0x000000080000780c */ /* 0x000fc60000704270 */
[----:B-----5:R-:W-:Y:S01]  /*2ae0*/  HADD2.F32 R12, -RZ, R15.H0_H0 ;  /* 0x2000000fff0c7230 */ /* 0x020fe20000004100 */
[----:B------:R-:W-:Y:S01]  /*2af0*/  IADD3 R4, P2, R4, R8, RZ ;  /* 0x0000000804047210 */ /* 0x000fe20007f5e0ff */
[----:B------:R-:W-:-:S03]  /*2b00*/  IMAD.IADD R105, R105, 0x1, R9 ;  /* 0x0000000169697824 */ /* 0x000fc600078e0209 */
[----:B------:R-:W-:Y:S01]  /*2b10*/  FMUL R12, R12, R89 ;  /* 0x000000590c0c7220 */ /* 0x000fe20000400000 */
[----:B------:R-:W-:-:S03]  /*2b20*/  IMAD.X R5, R105, 0x1, R5, P2 ;  /* 0x0000000169057824 */ /* 0x000fc600010e0605 */
[----:B------:R-:W-:Y:S01]  /*2b30*/  FFMA R25, R25, R88, R12 ;  /* 0x0000005819197223 */ /* 0x000fe2000000000c */
[----:B------:R-:W-:-:S04]  /*2b40*/  LEA R12, P2, R4, R108, 0x1 ;  /* 0x0000006c040c7211 */ /* 0x000fc800078408ff */
[----:B------:R-:W-:Y:S01]  /*2b50*/  LEA.HI.X R13, R4, R109, R5, 0x1, P2 ;  /* 0x0000006d040d7211 */ /* 0x000fe200010f0c05 */
[----:B------:R-:W-:Y:S01]  /*2b60*/  @P3 IMAD.MOV.U32 R4, RZ, RZ, R6 ;  /* 0x000000ffff043224 */ /* 0x000fe200078e0006 */
[----:B------:R-:W-:Y:S01]  /*2b70*/  F2FP.F16.F32.PACK_AB R25, RZ, R25 ;  /* 0x00000019ff19723e */ /* 0x000fe200000000ff */
[----:B------:R-:W-:-:S05]  /*2b80*/  @P3 IMAD.MOV.U32 R5, RZ, RZ, R7 ;  /* 0x000000ffff053224 */ /* 0x000fca00078e0007 */
[----:B------:R1:W-:Y:S04]  /*2b90*/  @P3 STG.E.U16 desc[UR54][R4.64+0x2], R25 ;  /* 0x0000021904003986 */ /* 0x0003e8000c101536 */
[----:B------:R-:W2:Y:S01]  /*2ba0*/  @P0 LDG.E.LTC128B.U16 R15, desc[UR54][R12.64] ;  /* 0x000000360c0f0981 */ /* 0x000ea2000c1e1520 */
[----:B------:R-:W-:Y:S01]  /*2bb0*/  IADD3 R10, P2, P3, R92, R8, R10 ;  /* 0x000000085c0a7210 */ /* 0x000fe20007b5e00a */
[----:B------:R-:W-:Y:S01]  /*2bc0*/  BSSY B1, `(.L_x_39) ;  /* 0x0000011000017945 */ /* 0x000fe20003800000 */
[----:B------:R-:W-:Y:S02]  /*2bd0*/  ISETP.GT.AND P1, PT, R0, 0x8, P1 ;  /* 0x000000080000780c */ /* 0x000fe40000f24270 */
[----:B------:R-:W-:-:S03]  /*2be0*/  IADD3.X R11, R93, R105, R11, P2, P3 ;  /* 0x000000695d0b7210 */ /* 0x000fc600017e640b */
[----:B------:R-:W-:Y:S01]  /*2bf0*/  IMAD.WIDE.U32 R10, R19, R104, R10 ;  /* 0x00000068130a7225 */ /* 0x000fe200078e000a */
[----:B------:R-:W-:-:S03]  /*2c00*/  SHF.L.U64.HI R19, R95, 0x1, R94 ;  /* 0x000000015f137819 */ /* 0x000fc6000001025e */
[----:B------:R-:W-:Y:S01]  /*2c10*/  IMAD.IADD R11, R103, 0x1, R11 ;  /* 0x00000001670b7824 */ /* 0x000fe200078e020b */
[----:B-1----:R-:W-:-:S04]  /*2c20*/  LEA R4, P3, R10, R108, 0x1 ;  /* 0x0000006c0a047211 */ /* 0x002fc800078608ff */
[----:B------:R-:W-:Y:S01]  /*2c30*/  LEA.HI.X R5, R10, R109, R11, 0x1, P3 ;  /* 0x0000006d0a057211 */ /* 0x000fe200018f0c0b */
[----:B--2---:R-:W-:-:S05]  /*2c40*/  HADD2.F32 R8, -RZ, R15.H0_H0 ;  /* 0x2000000fff087230 */ /* 0x004fca0000004100 */
[----:B------:R-:W-:Y:S01]  /*2c50*/  FMUL R9, R8, R89 ;  /* 0x0000005908097220 */ /* 0x000fe20000400000 */
[----:B------:R-:W-:-:S03]  /*2c60*/  LEA R8, P2, R95, R6, 0x1 ;  /* 0x000000065f087211 */ /* 0x000fc600078408ff */
[----:B------:R-:W-:-:S05]  /*2c70*/  FFMA R9, R26, R88, R9 ;  /* 0x000000581a097223 */ /* 0x000fca0000000009 */
[----:B------:R-:W-:Y:S01]  /*2c80*/  F2FP.F16.F32.PACK_AB R12, RZ, R9 ;  /* 0x00000009ff0c723e */ /* 0x000fe200000000ff */
[----:B------:R-:W-:-:S05]  /*2c90*/  IMAD.X R9, R19, 0x1, R7, P2 ;  /* 0x0000000113097824 */ /* 0x000fca00010e0607 */
[----:B------:R1:W-:Y:S01]  /*2ca0*/  @P0 STG.E.U16 desc[UR54][R8.64], R12 ;  /* 0x0000000c08000986 */ /* 0x0003e2000c101536 */
[----:B------:R-:W-:Y:S05]  /*2cb0*/  @!P1 BRA `(.L_x_40) ;  /* 0x0000000000049947 */ /* 0x000fea0003800000 */
[----:B------:R2:W5:Y:S02]  /*2cc0*/  LDG.E.LTC128B.U16 R15, desc[UR54][R4.64+0x2] ;  /* 0x00000236040f7981 */ /* 0x000564000c1e1520 */
.L_x_40:
[----:B------:R-:W-:Y:S05]  /*2cd0*/  BSYNC B1 ;  /* 0x0000000000017941 */ /* 0x000fea0003800000 */
.L_x_39:
[----:B-----5:R-:W-:Y:S01]  /*2ce0*/  HADD2.F32 R10, -RZ, R15.H0_H0 ;  /* 0x2000000fff0a7230 */ /* 0x020fe20000004100 */
[----:B------:R-:W-:Y:S01]  /*2cf0*/  ISETP.GT.AND P0, PT, R14, 0x8, PT ;  /* 0x000000080e00780c */ /* 0x000fe20003f04270 */
[----:B------:R-:W-:Y:S03]  /*2d00*/  BSSY B1, `(.L_x_41) ;  /* 0x0000008000017945 */ /* 0x000fe60003800000 */
[----:B------:R-:W-:Y:S01]  /*2d10*/  FMUL R10, R10, R89 ;  /* 0x000000590a0a7220 */ /* 0x000fe20000400000 */
[----:B------:R-:W-:-:S03]  /*2d20*/  ISETP.GT.AND P2, PT, R0, RZ, P0 ;  /* 0x000000ff0000720c */ /* 0x000fc60000744270 */
[----:B------:R-:W-:-:S05]  /*2d30*/  FFMA R10, R27, R88, R10 ;  /* 0x000000581b0a7223 */ /* 0x000fca000000000a */
[----:B------:R-:W-:-:S05]  /*2d40*/  F2FP.F16.F32.PACK_AB R10, RZ, R10 ;  /* 0x0000000aff0a723e */ /* 0x000fca00000000ff */
[----:B------:R3:W-:Y:S01]  /*2d50*/  @P1 STG.E.U16 desc[UR54][R8.64+0x2], R10 ;  /* 0x0000020a08001986 */ /* 0x0007e2000c101536 */
[----:B------:R-:W-:Y:S05]  /*2d60*/  @!P2 BRA `(.L_x_42) ;  /* 0x000000000004a947 */ /* 0x000fea0003800000 */
[----:B------:R4:W5:Y:S02]  /*2d70*/  LDG.E.LTC128B.U16 R15, desc[UR54][R2.64+0x10] ;  /* 0x00001036020f7981 */ /* 0x000964000c1e1520 */
.L_x_42:
[----:B------:R-:W-:Y:S05]  /*2d80*/  BSYNC B1 ;  /* 0x0000000000017941 */ /* 0x000fea0003800000 */
.L_x_41:
[----:B---3-5:R-:W-:Y:S01]  /*2d90*/  HADD2.F32 R10, -RZ, R15.H0_H0 ;  /* 0x2000000fff0a7230 */ /* 0x028fe20000004100 */
        /* <DEDUP_REMOVED lines=9> */
.L_x_44:
[----:B------:R-:W-:Y:S05]  /*2e30*/  BSYNC B1 ;  /* 0x0000000000017941 */ /* 0x000fea0003800000 */
.L_x_43:
[----:B-----5:R-:W-:Y:S01]  /*2e40*/  HADD2.F32 R10, -RZ, R15.H0_H0 ;  /* 0x2000000fff0a7230 */ /* 0x020fe20000004100 */
[----:B------:R-:W-:Y:S01]  /*2e50*/  ISETP.GT.AND P0, PT, R0, 0x8, P0 ;  /* 0x000000080000780c */ /* 0x000fe20000704270 */
[----:B------:R-:W-:Y:S03]  /*2e60*/  BSSY B1, `(.L_x_45) ;  /* 0x0000007000017945 */ /* 0x000fe60003800000 */
[----:B------:R-:W-:-:S04]  /*2e70*/  FMUL R10, R10, R89 ;  /* 0x000000590a0a7220 */ /* 0x000fc80000400000 */
[----:B------:R-:W-:-:S05]  /*2e80*/  FFMA R10, R29, R88, R10 ;  /* 0x000000581d0a7223 */ /* 0x000fca000000000a */
[----:B------:R-:W-:-:S05]  /*2e90*/  F2FP.F16.F32.PACK_AB R10, RZ, R10 ;  /* 0x0000000aff0a723e */ /* 0x000fca00000000ff */
[----:B------:R0:W-:Y:S01]  /*2ea0*/  @P3 STG.E.U16 desc[UR54][R6.64+0x12], R10 ;  /* 0x0000120a06003986 */ /* 0x0001e2000c101536 */
[----:B------:R-:W-:Y:S05]  /*2eb0*/  @!P0 BRA `(.L_x_46) ;  /* 0x0000000000048947 */ /* 0x000fea0003800000 */
[----:B------:R0:W5:Y:S02]  /*2ec0*/  LDG.E.LTC128B.U16 R15, desc[UR54][R4.64+0x10] ;  /* 0x00001036040f7981 */ /* 0x000164000c1e1520 */
.L_x_46:
[----:B------:R-:W-:Y:S05]  /*2ed0*/  BSYNC B1 ;  /* 0x0000000000017941 */ /* 0x000fea0003800000 */
.L_x_45:
[----:B0----5:R-:W-:Y:S01]  /*2ee0*/  HADD2.F32 R10, -RZ, R15.H0_H0 ;  /* 0x2000000fff0a7230 */ /* 0x021fe20000004100 */
[----:B------:R-:W-:Y:S01]  /*2ef0*/  ISETP.GT.AND P1, PT, R0, 0x8, P1 ;  /* 0x000000080000780c */ /* 0x000fe20000f24270 */
[----:B------:R-:W-:Y:S03]  /*2f00*/  BSSY B1, `(.L_x_47) ;  /* 0x0000007000017945 */ /* 0x000fe60003800000 */
[----:B---3--:R-:W-:-:S04]  /*2f10*/  FMUL R11, R10, R89 ;  /* 0x000000590a0b7220 */ /* 0x008fc80000400000 */
[----:B------:R-:W-:-:S05]  /*2f20*/  FFMA R11, R30, R88, R11 ;  /* 0x000000581e0b7223 */ /* 0x000fca000000000b */
[----:B------:R-:W-:-:S05]  /*2f30*/  F2FP.F16.F32.PACK_AB R11, RZ, R11 ;  /* 0x0000000bff0b723e */ /* 0x000fca00000000ff */
[----:B------:R0:W-:Y:S01]  /*2f40*/  @P0 STG.E.U16 desc[UR54][R8.64+0x10], R11 ;  /* 0x0000100b08000986 */ /* 0x0001e2000c101536 */
[----:B------:R-:W-:Y:S05]  /*2f50*/  @!P1 BRA `(.L_x_48) ;  /* 0x0000000000049947 */ /* 0x000fea0003800000 */
[----:B------:R3:W5:Y:S02]  /*2f60*/  LDG.E.LTC128B.U16 R15, desc[UR54][R4.64+0x12] ;  /* 0x00001236040f7981 */ /* 0x000764000c1e1520 */
.L_x_48:
[----:B------:R-:W-:Y:S05]  /*2f70*/  BSYNC B1 ;  /* 0x0000000000017941 */ /* 0x000fea0003800000 */
.L_x_47:
        /* <DEDUP_REMOVED lines=10> */
.L_x_50:
[----:B------:R-:W-:Y:S05]  /*3020*/  BSYNC B1 ;  /* 0x0000000000017941 */ /* 0x000fea0003800000 */
.L_x_49:
[----:B0----5:R-:W-:Y:S01]  /*3030*/  HADD2.F32 R10, -RZ, R15.H0_H0 ;  /* 0x2000000fff0a7230 */ /* 0x021fe20000004100 */
        /* <DEDUP_REMOVED lines=9> */
.L_x_52:
[----:B------:R-:W-:Y:S05]  /*30d0*/  BSYNC B1 ;  /* 0x0000000000017941 */ /* 0x000fea0003800000 */
.L_x_51:
        /* <DEDUP_REMOVED lines=9> */
.L_x_54:
[----:B------:R-:W-:Y:S05]  /*3170*/  BSYNC B1 ;  /* 0x0000000000017941 */ /* 0x000fea0003800000 */
.L_x_53:
[----:B0----5:R-:W-:Y:S01]  /*3180*/  HADD2.F32 R10, -RZ, R15.H0_H0 ;  /* 0x2000000fff0a7230 */ /* 0x021fe20000004100 */
        /* <DEDUP_REMOVED lines=8> */
.L_x_56:
[----:B------:R-:W-:Y:S05]  /*3210*/  BSYNC B1 ;  /* 0x0000000000017941 */ /* 0x000fea0003800000 */
.L_x_55:
        /* <DEDUP_REMOVED lines=10> */
.L_x_58:
[----:B------:R-:W-:Y:S05]  /*32c0*/  BSYNC B1 ;  /* 0x0000000000017941 */ /* 0x000fea0003800000 */
.L_x_57:
        /* <DEDUP_REMOVED lines=10> */
.L_x_60:
[----:B------:R-:W-:Y:S05]  /*3370*/  BSYNC B1 ;  /* 0x0000000000017941 */ /* 0x000fea0003800000 */
.L_x_59:
        /* <DEDUP_REMOVED lines=9> */
.L_x_62:
[----:B------:R-:W-:Y:S05]  /*3410*/  BSYNC B1 ;  /* 0x0000000000017941 */ /* 0x000fea0003800000 */
.L_x_61:
        /* <DEDUP_REMOVED lines=9> */
.L_x_64:
[----:B------:R-:W-:Y:S05]  /*34b0*/  BSYNC B1 ;  /* 0x0000000000017941 */ /* 0x000fea0003800000 */
.L_x_63:
        /* <DEDUP_REMOVED lines=10> */
.L_x_66:
[----:B------:R-:W-:Y:S05]  /*3560*/  BSYNC B1 ;  /* 0x0000000000017941 */ /* 0x000fea0003800000 */
.L_x_65:
        /* <DEDUP_REMOVED lines=10> */
.L_x_68:
[----:B------:R-:W-:Y:S05]  /*3610*/  BSYNC B1 ;  /* 0x0000000000017941 */ /* 0x000fea0003800000 */
.L_x_67:
        /* <DEDUP_REMOVED lines=9> */
.L_x_70:
[----:B------:R-:W-:Y:S05]  /*36b0*/  BSYNC B1 ;  /* 0x0000000000017941 */ /* 0x000fea0003800000 */
.L_x_69:
        /* <DEDUP_REMOVED lines=9> */
.L_x_72:
[----:B------:R-:W-:Y:S05]  /*3750*/  BSYNC B1 ;  /* 0x0000000000017941 */ /* 0x000fea0003800000 */
.L_x_71:
        /* <DEDUP_REMOVED lines=10> */
.L_x_74:
[----:B------:R-:W-:Y:S05]  /*3800*/  BSYNC B1 ;  /* 0x0000000000017941 */ /* 0x000fea0003800000 */
.L_x_73:
        /* <DEDUP_REMOVED lines=10> */
.L_x_76:
[----:B------:R-:W-:Y:S05]  /*38b0*/  BSYNC B1 ;  /* 0x0000000000017941 */ /* 0x000fea0003800000 */
.L_x_75:
        /* <DEDUP_REMOVED lines=9> */
.L_x_78:
[----:B------:R-:W-:Y:S05]  /*3950*/  BSYNC B1 ;  /* 0x0000000000017941 */ /* 0x000fea0003800000 */
.L_x_77:
        /* <DEDUP_REMOVED lines=9> */
.L_x_80:
[----:B------:R-:W-:Y:S05]  /*39f0*/  BSYNC B1 ;  /* 0x0000000000017941 */ /* 0x000fea0003800000 */
.L_x_79:
        /* <DEDUP_REMOVED lines=10> */
.L_x_82:
[----:B------:R-:W-:Y:S05]  /*3aa0*/  BSYNC B1 ;  /* 0x0000000000017941 */ /* 0x000fea0003800000 */
.L_x_81:
        /* <DEDUP_REMOVED lines=10> */
.L_x_84:
[----:B------:R-:W-:Y:S05]  /*3b50*/  BSYNC B1 ;  /* 0x0000000000017941 */ /* 0x000fea0003800000 */
.L_x_83:
        /* <DEDUP_REMOVED lines=9> */
.L_x_86:
[----:B------:R-:W-:Y:S05]  /*3bf0*/  BSYNC B1 ;  /* 0x0000000000017941 */ /* 0x000fea0003800000 */
.L_x_85:
        /* <DEDUP_REMOVED lines=9> */
.L_x_88:
[----:B------:R-:W-:Y:S05]  /*3c90*/  BSYNC B1 ;  /* 0x0000000000017941 */ /* 0x000fea0003800000 */
.L_x_87:
        /* <DEDUP_REMOVED lines=10> */
.L_x_90:
[----:B------:R-:W-:Y:S05]  /*3d40*/  BSYNC B1 ;  /* 0x0000000000017941 */ /* 0x000fea0003800000 */
.L_x_89:
        /* <DEDUP_REMOVED lines=10> */
.L_x_92:
[----:B------:R-:W-:Y:S05]  /*3df0*/  BSYNC B1 ;  /* 0x0000000000017941 */ /* 0x000fea0003800000 */
.L_x_91:
        /* <DEDUP_REMOVED lines=9> */
.L_x_94:
[----:B------:R-:W-:Y:S05]  /*3e90*/  BSYNC B1 ;  /* 0x0000000000017941 */ /* 0x000fea0003800000 */
.L_x_93:
        /* <DEDUP_REMOVED lines=9> */
.L_x_96:
[----:B------:R-:W-:Y:S05]  /*3f30*/  BSYNC B1 ;  /* 0x0000000000017941 */ /* 0x000fea0003800000 */
.L_x_95:
        /* <DEDUP_REMOVED lines=10> */
.L_x_98:
[----:B------:R-:W-:Y:S05]  /*3fe0*/  BSYNC B1 ;  /* 0x0000000000017941 */ /* 0x000fea0003800000 */
.L_x_97:
        /* <DEDUP_REMOVED lines=10> */
.L_x_100:
[----:B------:R-:W-:Y:S05]  /*4090*/  BSYNC B1 ;  /* 0x0000000000017941 */ /* 0x000fea0003800000 */
.L_x_99:
        /* <DEDUP_REMOVED lines=9> */
.L_x_102:
[----:B------:R-:W-:Y:S05]  /*4130*/  BSYNC B1 ;  /* 0x0000000000017941 */ /* 0x000fea0003800000 */
.L_x_101:
        /* <DEDUP_REMOVED lines=9> */
.L_x_104:
[----:B------:R-:W-:Y:S05]  /*41d0*/  BSYNC B1 ;  /* 0x0000000000017941 */ /* 0x000fea0003800000 */
.L_x_103:
        /* <DEDUP_REMOVED lines=10> */
.L_x_106:
[----:B------:R-:W-:Y:S05]  /*4280*/  BSYNC B1 ;  /* 0x0000000000017941 */ /* 0x000fea0003800000 */
.L_x_105:
        /* <DEDUP_REMOVED lines=10> */
.L_x_108:
[----:B------:R-:W-:Y:S05]  /*4330*/  BSYNC B1 ;  /* 0x0000000000017941 */ /* 0x000fea0003800000 */
.L_x_107:
        /* <DEDUP_REMOVED lines=9> */
.L_x_110:
[----:B------:R-:W-:Y:S05]  /*43d0*/  BSYNC B1 ;  /* 0x0000000000017941 */ /* 0x000fea0003800000 */
.L_x_109:
        /* <DEDUP_REMOVED lines=9> */
.L_x_112:
[----:B------:R-:W-:Y:S05]  /*4470*/  BSYNC B1 ;  /* 0x0000000000017941 */ /* 0x000fea0003800000 */
.L_x_111:
        /* <DEDUP_REMOVED lines=10> */
.L_x_114:
[----:B------:R-:W-:Y:S05]  /*4520*/  BSYNC B1 ;  /* 0x0000000000017941 */ /* 0x000fea0003800000 */
.L_x_113:
        /* <DEDUP_REMOVED lines=10> */
.L_x_116:
[----:B------:R-:W-:Y:S05]  /*45d0*/  BSYNC B1 ;  /* 0x0000000000017941 */ /* 0x000fea0003800000 */
.L_x_115:
        /* <DEDUP_REMOVED lines=9> */
.L_x_118:
[----:B------:R-:W-:Y:S05]  /*4670*/  BSYNC B1 ;  /* 0x0000000000017941 */ /* 0x000fea0003800000 */
.L_x_117:
        /* <DEDUP_REMOVED lines=9> */
.L_x_120:
[----:B------:R-:W-:Y:S05]  /*4710*/  BSYNC B1 ;  /* 0x0000000000017941 */ /* 0x000fea0003800000 */
.L_x_119:
        /* <DEDUP_REMOVED lines=10> */
.L_x_122:
[----:B------:R-:W-:Y:S05]  /*47c0*/  BSYNC B1 ;  /* 0x0000000000017941 */ /* 0x000fea0003800000 */
.L_x_121:
        /* <DEDUP_REMOVED lines=10> */
.L_x_124:
[----:B------:R-:W-:Y:S05]  /*4870*/  BSYNC B1 ;  /* 0x0000000000017941 */ /* 0x000fea0003800000 */
.L_x_123:
        /* <DEDUP_REMOVED lines=9> */
.L_x_126:
[----:B------:R-:W-:Y:S05]  /*4910*/  BSYNC B1 ;  /* 0x0000000000017941 */ /* 0x000fea0003800000 */
.L_x_125:
        /* <DEDUP_REMOVED lines=9> */
.L_x_128:
[----:B------:R-:W-:Y:S05]  /*49b0*/  BSYNC B1 ;  /* 0x0000000000017941 */ /* 0x000fea0003800000 */
.L_x_127:
        /* <DEDUP_REMOVED lines=10> */
.L_x_130:
[----:B------:R-:W-:Y:S05]  /*4a60*/  BSYNC B1 ;  /* 0x0000000000017941 */ /* 0x000fea0003800000 */
.L_x_129:
        /* <DEDUP_REMOVED lines=10> */
.L_x_132:
[----:B------:R-:W-:Y:S05]  /*4b10*/  BSYNC B1 ;  /* 0x0000000000017941 */ /* 0x000fea0003800000 */
.L_x_131:
        /* <DEDUP_REMOVED lines=9> */
.L_x_134:
[----:B------:R-:W-:Y:S05]  /*4bb0*/  BSYNC B1 ;  /* 0x0000000000017941 */ /* 0x000fea0003800000 */
.L_x_133:
        /* <DEDUP_REMOVED lines=9> */
.L_x_136:
[----:B------:R-:W-:Y:S05]  /*4c50*/  BSYNC B1 ;  /* 0x0000000000017941 */ /* 0x000fea0003800000 */
.L_x_135:
        /* <DEDUP_REMOVED lines=10> */
.L_x_138:
[----:B------:R-:W-:Y:S05]  /*4d00*/  BSYNC B1 ;  /* 0x0000000000017941 */ /* 0x000fea0003800000 */
.L_x_137:
        /* <DEDUP_REMOVED lines=10> */
.L_x_140:
[----:B------:R-:W-:Y:S05]  /*4db0*/  BSYNC B1 ;  /* 0x0000000000017941 */ /* 0x000fea0003800000 */
.L_x_139:
        /* <DEDUP_REMOVED lines=9> */
.L_x_142:
[----:B------:R-:W-:Y:S05]  /*4e50*/  BSYNC B1 ;  /* 0x0000000000017941 */ /* 0x000fea0003800000 */
.L_x_141:
        /* <DEDUP_REMOVED lines=9> */
.L_x_144:
[----:B------:R-:W-:Y:S05]  /*4ef0*/  BSYNC B1 ;  /* 0x0000000000017941 */ /* 0x000fea0003800000 */
.L_x_143:
        /* <DEDUP_REMOVED lines=10> */
.L_x_146:
[----:B------:R-:W-:Y:S05]  /*4fa0*/  BSYNC B1 ;  /* 0x0000000000017941 */ /* 0x000fea0003800000 */
.L_x_145:
        /* <DEDUP_REMOVED lines=10> */
.L_x_148:
[----:B------:R-:W-:Y:S05]  /*5050*/  BSYNC B1 ;  /* 0x0000000000017941 */ /* 0x000fea0003800000 */
.L_x_147:
        /* <DEDUP_REMOVED lines=9> */
.L_x_150:
[----:B------:R-:W-:Y:S05]  /*50f0*/  BSYNC B1 ;  /* 0x0000000000017941 */ /* 0x000fea0003800000 */
.L_x_149:
        /* <DEDUP_REMOVED lines=9> */
.L_x_152:
[----:B------:R-:W-:Y:S05]  /*5190*/  BSYNC B1 ;  /* 0x0000000000017941 */ /* 0x000fea0003800000 */
.L_x_151:
        /* <DEDUP_REMOVED lines=10> */
.L_x_154:
[----:B------:R-:W-:Y:S05]  /*5240*/  BSYNC B1 ;  /* 0x0000000000017941 */ /* 0x000fea0003800000 */
.L_x_153:
        /* <DEDUP_REMOVED lines=10> */
.L_x_156:
[----:B------:R-:W-:Y:S05]  /*52f0*/  BSYNC B1 ;  /* 0x0000000000017941 */ /* 0x000fea0003800000 */
.L_x_155:
[----:B0---45:R-:W-:Y:S01]  /*5300*/  HADD2.F32 R2, -RZ, R15.H0_H0 ;  /* 0x2000000fff027230 */ /* 0x031fe20000004100 */
        /* <DEDUP_REMOVED lines=8> */
.L_x_158:
[----:B------:R-:W-:Y:S05]  /*5390*/  BSYNC B1 ;  /* 0x0000000000017941 */ /* 0x000fea0003800000 */
.L_x_157:
[----:B0----5:R-:W-:Y:S01]  /*53a0*/  HADD2.F32 R2, -RZ, R15.H0_H0 ;  /* 0x2000000fff027230 */ /* 0x021fe20000004100 */
[----:B------:R-:W-:Y:S01]  /*53b0*/  ISETP.GT.AND P1, PT, R0, 0x8, P1 ;  /* 0x000000080000780c */ /* 0x000fe20000f24270 */
[----:B------:R-:W-:Y:S03]  /*53c0*/  BSSY B1, `(.L_x_159) ;  /* 0x000000a000017945 */ /* 0x000fe60003800000 */
[----:B------:R-:W-:Y:S01]  /*53d0*/  FMUL R3, R2, R89 ;  /* 0x0000005902037220 */ /* 0x000fe20000400000 */
[----:B------:R-:W-:-:S03]  /*53e0*/  @P0 IMAD.MOV.U32 R2, RZ, RZ, R8 ;  /* 0x000000ffff020224 */ /* 0x000fc600078e0008 */
[----:B------:R-:W-:-:S05]  /*53f0*/  FFMA R3, R86, R88, R3 ;  /* 0x0000005856037223 */ /* 0x000fca0000000003 */
[----:B------:R-:W-:-:S04]  /*5400*/  F2FP.F16.F32.PACK_AB R3, RZ, R3 ;  /* 0x00000003ff03723e */ /* 0x000fc800000000ff */
[----:B------:R-:W-:Y:S01]  /*5410*/  PRMT R6, R3, 0x7610, R6 ;  /* 0x0000761003067816 */ /* 0x000fe20000000006 */
[----:B------:R-:W-:-:S05]  /*5420*/  @P0 IMAD.MOV.U32 R3, RZ, RZ, R9 ;  /* 0x000000ffff030224 */ /* 0x000fca00078e0009 */
[----:B------:R0:W-:Y:S01]  /*5430*/  @P0 STG.E.U16 desc[UR54][R2.64+0xf0], R6 ;  /* 0x0000f00602000986 */ /* 0x0001e2000c101536 */
[----:B------:R-:W-:Y:S05]  /*5440*/  @!P1 BRA `(.L_x_160) ;  /* 0x0000000000049947 */ /* 0x000fea0003800000 */
[----:B------:R0:W5:Y:S02]  /*5450*/  LDG.E.LTC128B.U16 R15, desc[UR54][R4.64+0xf2] ;  /* 0x0000f236040f7981 */ /* 0x000164000c1e1520 */
.L_x_160:
[----:B------:R-:W-:Y:S05]  /*5460*/  BSYNC B1 ;  /* 0x0000000000017941 */ /* 0x000fea0003800000 */
.L_x_159:
[----:B------:R-:W-:Y:S05]  /*5470*/  @!P1 BRA `(.L_x_161) ;  /* 0x0000001000b09947 */ /* 0x000fea0003800000 */
[----:B-----5:R-:W-:-:S05]  /*5480*/  HADD2.F32 R0, -RZ, R15.H0_H0 ;  /* 0x2000000fff007230 */ /* 0x020fca0000004100 */
[----:B------:R-:W-:-:S04]  /*5490*/  FMUL R0, R0, R89 ;  /* 0x0000005900007220 */ /* 0x000fc80000400000 */
[----:B------:R-:W-:-:S05]  /*54a0*/  FFMA R0, R87, R88, R0 ;  /* 0x0000005857007223 */ /* 0x000fca0000000000 */
[----:B------:R-:W-:-:S05]  /*54b0*/  F2FP.F16.F32.PACK_AB R0, RZ, R0 ;  /* 0x00000000ff00723e */ /* 0x000fca00000000ff */
[----:B------:R0:W-:Y:S01]  /*54c0*/  STG.E.U16 desc[UR54][R8.64+0xf2], R0 ;  /* 0x0000f20008007986 */ /* 0x0001e2000c101536 */
[----:B------:R-:W-:Y:S05]  /*54d0*/  BRA `(.L_x_161) ;  /* 0x0000001000987947 */ /* 0x000fea0003800000 */
.L_x_36:
[----:B------:R-:W-:Y:S01]  /*54e0*/  ISETP.GT.AND P3, PT, R14, 0x1, PT ;  /* 0x000000010e00780c */ /* 0x000fe20003f64270 */
[----:B------:R-:W-:Y:S01]  /*54f0*/  ULDC.64 UR4, c[0x0][0x5c0] ;  /* 0x0001700000047ab9 */ /* 0x000fe20000000a00 */
[-C--:B------:R-:W-:Y:S01]  /*5500*/  FMUL R24, R24, R88.reuse ;  /* 0x0000005818187220 */ /* 0x080fe20000400000 */
[-C--:B------:R-:W-:Y:S01]  /*5510*/  FMUL R25, R25, R88.reuse ;  /* 0x0000005819197220 */ /* 0x080fe20000400000 */
[----:B------:R-:W-:Y:S01]  /*5520*/  ISETP.GT.AND P1, PT, R0, RZ, P3 ;  /* 0x000000ff0000720c */ /* 0x000fe20001f24270 */
[-C--:B------:R-:W-:Y:S01]  /*5530*/  FMUL R26, R26, R88.reuse ;  /* 0x000000581a1a7220 */ /* 0x080fe20000400000 */
[----:B------:R-:W-:Y:S01]  /*5540*/  LEA R2, P4, R102, UR4, 0x1 ;  /* 0x0000000466027c11 */ /* 0x000fe2000f8808ff */
[----:B------:R-:W-:Y:S01]  /*5550*/  FMUL R27, R27, R88 ;  /* 0x000000581b1b7220 */ /* 0x000fe20000400000 */
[----:B------:R-:W-:Y:S01]  /*5560*/  F2FP.F16.F32.PACK_AB R24, RZ, R24 ;  /* 0x00000018ff18723e */ /* 0x000fe200000000ff */
[-C--:B------:R-:W-:Y:S01]  /*5570*/  FMUL R28, R28, R88.reuse ;  /* 0x000000581c1c7220 */ /* 0x080fe20000400000 */
[----:B------:R-:W-:Y:S01]  /*5580*/  LEA.HI.X R3, R102, UR5, R7, 0x1, P4 ;  /* 0x0000000566037c11 */ /* 0x000fe2000a0f0c07 */
[-C--:B------:R-:W-:Y:S01]  /*5590*/  FMUL R29, R29, R88.reuse ;  /* 0x000000581d1d7220 */ /* 0x080fe20000400000 */
[----:B------:R-:W-:Y:S01]  /*55a0*/  F2FP.F16.F32.PACK_AB R25, RZ, R25 ;  /* 0x00000019ff19723e */ /* 0x000fe200000000ff */
[-C--:B------:R-:W-:Y:S01]  /*55b0*/  FMUL R30, R30, R88.reuse ;  /* 0x000000581e1e7220 */ /* 0x080fe20000400000 */
[----:B------:R-:W-:Y:S01]  /*55c0*/  SHF.L.U64.HI R5, R95, 0x1, R94 ;  /* 0x000000015f057819 */ /* 0x000fe2000001025e */
[----:B------:R-:W-:Y:S01]  /*55d0*/  @P2 STG.E.U16 desc[UR54][R2.64], R24 ;  /* 0x0000001802002986 */ /* 0x000fe2000c101536 */
[----:B------:R-:W-:Y:S01]  /*55e0*/  ISETP.GT.AND P2, PT, R0, 0x8, P0 ;  /* 0x000000080000780c */ /* 0x000fe20000744270 */
[----:B------:R-:W-:Y:S01]  /*55f0*/  FMUL R31, R31, R88 ;  /* 0x000000581f1f7220 */ /* 0x000fe20000400000 */
[----:B------:R-:W-:Y:S01]  /*5600*/  LEA R4, P5, R95, R2, 0x1 ;  /* 0x000000025f047211 */ /* 0x000fe200078a08ff */
[----:B------:R-:W-:Y:S01]  /*5610*/  @P1 STG.E.U16 desc[UR54][R2.64+0x2], R25 ;  /* 0x0000021902001986 */ /* 0x000fe2000c101536 */
[----:B------:R-:W-:Y:S01]  /*5620*/  ISETP.GT.AND P1, PT, R14, 0x8, PT ;  /* 0x000000080e00780c */ /* 0x000fe20003f24270 */
[-C--:B------:R-:W-:Y:S01]  /*5630*/  FMUL R32, R32, R88.reuse ;  /* 0x0000005820207220 */ /* 0x080fe20000400000 */
[----:B------:R-:W-:Y:S01]  /*5640*/  ISETP.GT.AND P3, PT, R0, 0x8, P3 ;  /* 0x000000080000780c */ /* 0x000fe20001f64270 */
[----:B------:R-:W-:Y:S01]  /*5650*/  IMAD.X R5, R5, 0x1, R3, P5 ;  /* 0x0000000105057824 */ /* 0x000fe200028e0603 */
[----:B------:R-:W-:Y:S01]  /*5660*/  ISETP.GT.AND P0, PT, R14, 0x9, PT ;  /* 0x000000090e00780c */ /* 0x000fe20003f04270 */
[-C--:B------:R-:W-:Y:S01]  /*5670*/  FMUL R33, R33, R88.reuse ;  /* 0x0000005821217220 */ /* 0x080fe20000400000 */
[----:B------:R-:W-:Y:S01]  /*5680*/  ISETP.GT.AND P4, PT, R0, RZ, P1 ;  /* 0x000000ff0000720c */ /* 0x000fe20000f84270 */
[-C--:B------:R-:W-:Y:S01]  /*5690*/  FMUL R34, R34, R88.reuse ;  /* 0x0000005822227220 */ /* 0x080fe20000400000 */
[----:B------:R-:W-:Y:S01]  /*56a0*/  ISETP.GT.AND P5, PT, R0, RZ, P0 ;  /* 0x000000ff0000720c */ /* 0x000fe200007a4270 */
[----:B------:R-:W-:Y:S01]  /*56b0*/  FMUL R35, R35, R88 ;  /* 0x0000005823237220 */ /* 0x000fe20000400000 */
[----:B------:R-:W-:Y:S01]  /*56c0*/  F2FP.F16.F32.PACK_AB R26, RZ, R26 ;  /* 0x0000001aff1a723e */ /* 0x000fe200000000ff */
[-C--:B------:R-:W-:Y:S01]  /*56d0*/  FMUL R36, R36, R88.reuse ;  /* 0x0000005824247220 */ /* 0x080fe20000400000 */
[----:B------:R-:W-:Y:S01]  /*56e0*/  F2FP.F16.F32.PACK_AB R27, RZ, R27 ;  /* 0x0000001bff1b723e */ /* 0x000fe200000000ff */
[----:B------:R-:W-:Y:S01]  /*56f0*/  FMUL R37, R37, R88 ;  /* 0x0000005825257220 */ /* 0x000fe20000400000 */
[----:B------:R-:W-:Y:S01]  /*5700*/  F2FP.F16.F32.PACK_AB R28, RZ, R28 ;  /* 0x0000001cff1c723e */ /* 0x000fe200000000ff */
[----:B------:R-:W-:Y:S01]  /*5710*/  @P2 STG.E.U16 desc[UR54][R4.64], R26 ;  /* 0x0000001a04002986 */ /* 0x000fe2000c101536 */
[----:B------:R-:W-:Y:S01]  /*5720*/  ISETP.GT.AND P1, PT, R0, 0x8, P1 ;  /* 0x000000080000780c */ /* 0x000fe20000f24270 */
[-C--:B------:R-:W-:Y:S01]  /*5730*/  FMUL R38, R38, R88.reuse ;  /* 0x0000005826267220 */ /* 0x080fe20000400000 */
[----:B------:R-:W-:Y:S01]  /*5740*/  F2FP.F16.F32.PACK_AB R29, RZ, R29 ;  /* 0x0000001dff1d723e */ /* 0x000fe200000000ff */
[----:B------:R-:W-:Y:S01]  /*5750*/  @P3 STG.E.U16 desc[UR54][R4.64+0x2], R27 ;  /* 0x0000021b04003986 */ /* 0x000fe2000c101536 */
[----:B------:R-:W-:Y:S01]  /*5760*/  ISETP.GT.AND P3, PT, R14, 0x10, PT ;  /* 0x000000100e00780c */ /* 0x000fe20003f64270 */
[-C--:B------:R-:W-:Y:S01]  /*5770*/  FMUL R39, R39, R88.reuse ;  /* 0x0000005827277220 */ /* 0x080fe20000400000 */
[----:B------:R-:W-:Y:S01]  /*5780*/  ISETP.GT.AND P2, PT, R0, 0x8, P0 ;  /* 0x000000080000780c */ /* 0x000fe20000744270 */
[----:B------:R-:W-:Y:S01]  /*5790*/  @P4 STG.E.U16 desc[UR54][R2.64+0x10], R28 ;  /* 0x0000101c02004986 */ /* 0x000fe2000c101536 */
[----:B------:R-:W-:Y:S01]  /*57a0*/  ISETP.GT.AND P0, PT, R14, 0x11, PT ;  /* 0x000000110e00780c */ /* 0x000fe20003f04270 */
[-C--:B------:R-:W-:Y:S01]  /*57b0*/  FMUL R40, R40, R88.reuse ;  /* 0x0000005828287220 */ /* 0x080fe20000400000 */
[C---:B------:R-:W-:Y:S01]  /*57c0*/  ISETP.GT.AND P4, PT, R0.reuse, RZ, P3 ;  /* 0x000000ff0000720c */ /* 0x040fe20001f84270 */
[----:B------:R-:W-:Y:S01]  /*57d0*/  @P5 STG.E.U16 desc[UR54][R2.64+0x12], R29 ;  /* 0x0000121d02005986 */ /* 0x000fe2000c101536 */
        /* <DEDUP_REMOVED lines=153> */
[----:B------:R-:W-:Y:S01]  /*6170*/  FMUL R87, R87, R88 ;  /* 0x0000005857577220 */ /* 0x000fe20000400000 */
[----:B------:R-:W-:Y:S01]  /*6180*/  ISETP.GT.AND P2, PT, R0, 0x8, P0 ;  /* 0x000000080000780c */ /* 0x000fe20000744270 */
[----:B------:R-:W-:Y:S01]  /*6190*/  @P4 STG.E.U16 desc[UR54][R2.64+0x90], R60 ;  /* 0x0000903c02004986 */ /* 0x000fe2000c101536 */
[----:B------:R-:W-:-:S02]  /*61a0*/  ISETP.GT.AND P0, PT, R14, 0x51, PT ;  /* 0x000000510e00780c */ /* 0x000fc40003f04270 */
[C---:B------:R-:W-:Y:S01]  /*61b0*/  ISETP.GT.AND P4, PT, R0.reuse, RZ, P3 ;  /* 0x000000ff0000720c */ /* 0x040fe20001f84270 */
[----:B------:R-:W-:Y:S01]  /*61c0*/  @P5 STG.E.U16 desc[UR54][R2.64+0x92], R61 ;  /* 0x0000923d02005986 */ /* 0x000fe2000c101536 */
[C---:B------:R-:W-:Y:S02]  /*61d0*/  ISETP.GT.AND P5, PT, R0.reuse, RZ, P0 ;  /* 0x000000ff0000720c */ /* 0x040fe400007a4270 */
[----:B------:R-:W-:Y:S02]  /*61e0*/  F2FP.F16.F32.PACK_AB R62, RZ, R62 ;  /* 0x0000003eff3e723e */ /* 0x000fe400000000ff */
[----:B------:R-:W-:Y:S02]  /*61f0*/  F2FP.F16.F32.PACK_AB R63, RZ, R63 ;  /* 0x0000003fff3f723e */ /* 0x000fe400000000ff */
[----:B------:R-:W-:Y:S01]  /*6200*/  F2FP.F16.F32.PACK_AB R64, RZ, R64 ;  /* 0x00000040ff40723e */ /* 0x000fe200000000ff */
[----:B------:R-:W-:Y:S01]  /*6210*/  @P1 STG.E.U16 desc[UR54][R4.64+0x90], R62 ;  /* 0x0000903e04001986 */ /* 0x000fe2000c101536 */
[----:B------:R-:W-:-:S02]  /*6220*/  ISETP.GT.AND P1, PT, R0, 0x8, P3 ;  /* 0x000000080000780c */ /* 0x000fc40001f24270 */
[----:B------:R-:W-:Y:S01]  /*6230*/  F2FP.F16.F32.PACK_AB R65, RZ, R65 ;  /* 0x00000041ff41723e */ /* 0x000fe200000000ff */
[----:B------:R-:W-:Y:S01]  /*6240*/  @P2 STG.E.U16 desc[UR54][R4.64+0x92], R63 ;  /* 0x0000923f04002986 */ /* 0x000fe2000c101536 */
[----:B------:R-:W-:Y:S02]  /*6250*/  ISETP.GT.AND P2, PT, R14, 0x58, PT ;  /* 0x000000580e00780c */ /* 0x000fe40003f44270 */
[----:B------:R-:W-:Y:S01]  /*6260*/  ISETP.GT.AND P0, PT, R0, 0x8, P0 ;  /* 0x000000080000780c */ /* 0x000fe20000704270 */
[----:B------:R-:W-:Y:S01]  /*6270*/  @P4 STG.E.U16 desc[UR54][R2.64+0xa0], R64 ;  /* 0x0000a04002004986 */ /* 0x000fe2000c101536 */
[----:B------:R-:W-:Y:S02]  /*6280*/  ISETP.GT.AND P3, PT, R14, 0x59, PT ;  /* 0x000000590e00780c */ /* 0x000fe40003f64270 */
[C---:B------:R-:W-:Y:S01]  /*6290*/  ISETP.GT.AND P4, PT, R0.reuse, RZ, P2 ;  /* 0x000000ff0000720c */ /* 0x040fe20001784270 */
[----:B------:R-:W-:Y:S01]  /*62a0*/  @P5 STG.E.U16 desc[UR54][R2.64+0xa2], R65 ;  /* 0x0000a24102005986 */ /* 0x000fe2000c101536 */
[----:B------:R-:W-:-:S02]  /*62b0*/  ISETP.GT.AND P5, PT, R0, RZ, P3 ;  /* 0x000000ff0000720c */ /* 0x000fc40001fa4270 */
[----:B------:R-:W-:Y:S02]  /*62c0*/  F2FP.F16.F32.PACK_AB R66, RZ, R66 ;  /* 0x00000042ff42723e */ /* 0x000fe400000000ff */
[----:B------:R-:W-:Y:S02]  /*62d0*/  F2FP.F16.F32.PACK_AB R67, RZ, R67 ;  /* 0x00000043ff43723e */ /* 0x000fe400000000ff */
[----:B------:R-:W-:Y:S01]  /*62e0*/  F2FP.F16.F32.PACK_AB R68, RZ, R68 ;  /* 0x00000044ff44723e */ /* 0x000fe200000000ff */
[----:B------:R-:W-:Y:S01]  /*62f0*/  @P1 STG.E.U16 desc[UR54][R4.64+0xa0], R66 ;  /* 0x0000a04204001986 */ /* 0x000fe2000c101536 */
[C---:B------:R-:W-:Y:S02]  /*6300*/  ISETP.GT.AND P1, PT, R0.reuse, 0x8, P2 ;  /* 0x000000080000780c */ /* 0x040fe40001724270 */
[----:B------:R-:W-:Y:S01]  /*6310*/  F2FP.F16.F32.PACK_AB R69, RZ, R69 ;  /* 0x00000045ff45723e */ /* 0x000fe200000000ff */
[----:B------:R-:W-:Y:S01]  /*6320*/  @P0 STG.E.U16 desc[UR54][R4.64+0xa2], R67 ;  /* 0x0000a24304000986 */ /* 0x000fe2000c101536 */
[----:B------:R-:W-:-:S02]  /*6330*/  ISETP.GT.AND P2, PT, R0, 0x8, P3 ;  /* 0x000000080000780c */ /* 0x000fc40001f44270 */
[C---:B------:R-:W-:Y:S01]  /*6340*/  ISETP.GT.AND P3, PT, R14.reuse, 0x60, PT ;  /* 0x000000600e00780c */ /* 0x040fe20003f64270 */
[----:B------:R-:W-:Y:S01]  /*6350*/  @P4 STG.E.U16 desc[UR54][R2.64+0xb0], R68 ;  /* 0x0000b04402004986 */ /* 0x000fe2000c101536 */
[----:B------:R-:W-:Y:S02]  /*6360*/  ISETP.GT.AND P0, PT, R14, 0x61, PT ;  /* 0x000000610e00780c */ /* 0x000fe40003f04270 */
[C---:B------:R-:W-:Y:S01]  /*6370*/  ISETP.GT.AND P4, PT, R0.reuse, RZ, P3 ;  /* 0x000000ff0000720c */ /* 0x040fe20001f84270 */
[----:B------:R-:W-:Y:S01]  /*6380*/  @P5 STG.E.U16 desc[UR54][R2.64+0xb2], R69 ;  /* 0x0000b24502005986 */ /* 0x000fe2000c101536 */
[----:B------:R-:W-:Y:S02]  /*6390*/  ISETP.GT.AND P5, PT, R0, RZ, P0 ;  /* 0x000000ff0000720c */ /* 0x000fe400007a4270 */
[----:B------:R-:W-:Y:S02]  /*63a0*/  F2FP.F16.F32.PACK_AB R70, RZ, R70 ;  /* 0x00000046ff46723e */ /* 0x000fe400000000ff */
[----:B------:R-:W-:-:S02]  /*63b0*/  F2FP.F16.F32.PACK_AB R71, RZ, R71 ;  /* 0x00000047ff47723e */ /* 0x000fc400000000ff */
[----:B------:R-:W-:Y:S01]  /*63c0*/  F2FP.F16.F32.PACK_AB R72, RZ, R72 ;  /* 0x00000048ff48723e */ /* 0x000fe200000000ff */
[----:B------:R-:W-:Y:S01]  /*63d0*/  @P1 STG.E.U16 desc[UR54][R4.64+0xb0], R70 ;  /* 0x0000b04604001986 */ /* 0x000fe2000c101536 */
[----:B------:R-:W-:Y:S02]  /*63e0*/  F2FP.F16.F32.PACK_AB R73, RZ, R73 ;  /* 0x00000049ff49723e */ /* 0x000fe400000000ff */
[C---:B------:R-:W-:Y:S01]  /*63f0*/  ISETP.GT.AND P1, PT, R0.reuse, 0x8, P3 ;  /* 0x000000080000780c */ /* 0x040fe20001f24270 */
[----:B------:R-:W-:Y:S01]  /*6400*/  @P2 STG.E.U16 desc[UR54][R4.64+0xb2], R71 ;  /* 0x0000b24704002986 */ /* 0x000fe2000c101536 */
[----:B------:R-:W-:Y:S02]  /*6410*/  ISETP.GT.AND P0, PT, R0, 0x8, P0 ;  /* 0x000000080000780c */ /* 0x000fe40000704270 */
[----:B------:R-:W-:Y:S01]  /*6420*/  F2FP.F16.F32.PACK_AB R74, RZ, R74 ;  /* 0x0000004aff4a723e */ /* 0x000fe200000000ff */
[----:B------:R-:W-:Y:S01]  /*6430*/  @P4 STG.E.U16 desc[UR54][R2.64+0xc0], R72 ;  /* 0x0000c04802004986 */ /* 0x000fe2000c101536 */
[----:B------:R-:W-:-:S02]  /*6440*/  ISETP.GT.AND P4, PT, R14, 0x68, PT ;  /* 0x000000680e00780c */ /* 0x000fc40003f84270 */
[----:B------:R-:W-:Y:S01]  /*6450*/  F2FP.F16.F32.PACK_AB R75, RZ, R75 ;  /* 0x0000004bff4b723e */ /* 0x000fe200000000ff */
[----:B------:R-:W-:Y:S01]  /*6460*/  @P5 STG.E.U16 desc[UR54][R2.64+0xc2], R73 ;  /* 0x0000c24902005986 */ /* 0x000fe2000c101536 */
[----:B------:R-:W-:Y:S02]  /*6470*/  ISETP.GT.AND P5, PT, R14, 0x69, PT ;  /* 0x000000690e00780c */ /* 0x000fe40003fa4270 */
[C---:B------:R-:W-:Y:S01]  /*6480*/  ISETP.GT.AND P2, PT, R0.reuse, RZ, P4 ;  /* 0x000000ff0000720c */ /* 0x040fe20002744270 */
[----:B------:R-:W-:Y:S01]  /*6490*/  @P1 STG.E.U16 desc[UR54][R4.64+0xc0], R74 ;  /* 0x0000c04a04001986 */ /* 0x000fe2000c101536 */
[----:B------:R-:W-:Y:S02]  /*64a0*/  ISETP.GT.AND P6, PT, R0, RZ, P5 ;  /* 0x000000ff0000720c */ /* 0x000fe40002fc4270 */
[----:B------:R-:W-:Y:S01]  /*64b0*/  F2FP.F16.F32.PACK_AB R76, RZ, R76 ;  /* 0x0000004cff4c723e */ /* 0x000fe200000000ff */
[----:B------:R-:W-:Y:S01]  /*64c0*/  @P0 STG.E.U16 desc[UR54][R4.64+0xc2], R75 ;  /* 0x0000c24b04000986 */ /* 0x000fe2000c101536 */
[----:B------:R-:W-:-:S02]  /*64d0*/  F2FP.F16.F32.PACK_AB R77, RZ, R77 ;  /* 0x0000004dff4d723e */ /* 0x000fc400000000ff */
[----:B------:R-:W-:Y:S02]  /*64e0*/  ISETP.GT.AND P3, PT, R14, 0x70, PT ;  /* 0x000000700e00780c */ /* 0x000fe40003f64270 */
[----:B------:R-:W-:Y:S02]  /*64f0*/  ISETP.GT.AND P4, PT, R0, 0x8, P4 ;  /* 0x000000080000780c */ /* 0x000fe40002784270 */
[----:B------:R-:W-:Y:S01]  /*6500*/  F2FP.F16.F32.PACK_AB R78, RZ, R78 ;  /* 0x0000004eff4e723e */ /* 0x000fe200000000ff */
[----:B------:R-:W-:Y:S01]  /*6510*/  @P2 STG.E.U16 desc[UR54][R2.64+0xd0], R76 ;  /* 0x0000d04c02002986 */ /* 0x000fe2000c101536 */
[----:B------:R-:W-:Y:S02]  /*6520*/  ISETP.GT.AND P2, PT, R14, 0x71, PT ;  /* 0x000000710e00780c */ /* 0x000fe40003f44270 */
[----:B------:R-:W-:Y:S01]  /*6530*/  F2FP.F16.F32.PACK_AB R79, RZ, R79 ;  /* 0x0000004fff4f723e */ /* 0x000fe200000000ff */
[----:B------:R-:W-:Y:S01]  /*6540*/  @P6 STG.E.U16 desc[UR54][R2.64+0xd2], R77 ;  /* 0x0000d24d02006986 */ /* 0x000fe2000c101536 */
[----:B------:R-:W-:-:S02]  /*6550*/  ISETP.GT.AND P6, PT, R0, 0x8, P5 ;  /* 0x000000080000780c */ /* 0x000fc40002fc4270 */
[----:B------:R-:W-:Y:S02]  /*6560*/  ISETP.GT.AND P5, PT, R0, RZ, P3 ;  /* 0x000000ff0000720c */ /* 0x000fe40001fa4270 */
[----:B------:R-:W-:Y:S01]  /*6570*/  F2FP.F16.F32.PACK_AB R80, RZ, R80 ;  /* 0x00000050ff50723e */ /* 0x000fe200000000ff */
[----:B------:R-:W-:Y:S01]  /*6580*/  @P4 STG.E.U16 desc[UR54][R4.64+0xd0], R78 ;  /* 0x0000d04e04004986 */ /* 0x000fe2000c101536 */
[C---:B------:R-:W-:Y:S02]  /*6590*/  ISETP.GT.AND P1, PT, R14.reuse, 0x78, PT ;  /* 0x000000780e00780c */ /* 0x040fe40003f24270 */
[----:B------:R-:W-:Y:S02]  /*65a0*/  ISETP.GT.AND P0, PT, R14, 0x79, PT ;  /* 0x000000790e00780c */ /* 0x000fe40003f04270 */
[C---:B------:R-:W-:Y:S02]  /*65b0*/  ISETP.GT.AND P4, PT, R0.reuse, RZ, P2 ;  /* 0x000000ff0000720c */ /* 0x040fe40001784270 */
[C---:B------:R-:W-:Y:S01]  /*65c0*/  ISETP.GT.AND P3, PT, R0.reuse, 0x8, P3 ;  /* 0x000000080000780c */ /* 0x040fe20001f64270 */
[----:B------:R-:W-:Y:S01]  /*65d0*/  @P6 STG.E.U16 desc[UR54][R4.64+0xd2], R79 ;  /* 0x0000d24f04006986 */ /* 0x000fe2000c101536 */
[----:B------:R-:W-:-:S02]  /*65e0*/  ISETP.GT.AND P2, PT, R0, 0x8, P2 ;  /* 0x000000080000780c */ /* 0x000fc40001744270 */
[C---:B------:R-:W-:Y:S01]  /*65f0*/  ISETP.GT.AND P6, PT, R0.reuse, RZ, P0 ;  /* 0x000000ff0000720c */ /* 0x040fe200007c4270 */
[----:B------:R-:W-:Y:S01]  /*6600*/  @P5 STG.E.U16 desc[UR54][R2.64+0xe0], R80 ;  /* 0x0000e05002005986 */ /* 0x000fe2000c101536 */
[C---:B------:R-:W-:Y:S02]  /*6610*/  ISETP.GT.AND P5, PT, R0.reuse, RZ, P1 ;  /* 0x000000ff0000720c */ /* 0x040fe40000fa4270 */
[C---:B------:R-:W-:Y:S02]  /*6620*/  ISETP.GT.AND P1, PT, R0.reuse, 0x8, P1 ;  /* 0x000000080000780c */ /* 0x040fe40000f24270 */
[----:B------:R-:W-:Y:S02]  /*6630*/  F2FP.F16.F32.PACK_AB R81, RZ, R81 ;  /* 0x00000051ff51723e */ /* 0x000fe400000000ff */
[----:B------:R-:W-:Y:S02]  /*6640*/  F2FP.F16.F32.PACK_AB R82, RZ, R82 ;  /* 0x00000052ff52723e */ /* 0x000fe400000000ff */
[----:B------:R-:W-:Y:S01]  /*6650*/  F2FP.F16.F32.PACK_AB R83, RZ, R83 ;  /* 0x00000053ff53723e */ /* 0x000fe200000000ff */
[----:B------:R-:W-:Y:S01]  /*6660*/  @P4 STG.E.U16 desc[UR54][R2.64+0xe2], R81 ;  /* 0x0000e25102004986 */ /* 0x000fe2000c101536 */
[----:B------:R-:W-:-:S02]  /*6670*/  ISETP.GT.AND P0, PT, R0, 0x8, P0 ;  /* 0x000000080000780c */ /* 0x000fc40000704270 */
[----:B------:R-:W-:Y:S01]  /*6680*/  F2FP.F16.F32.PACK_AB R84, RZ, R84 ;  /* 0x00000054ff54723e */ /* 0x000fe200000000ff */
[----:B------:R-:W-:Y:S01]  /*6690*/  @P3 STG.E.U16 desc[UR54][R4.64+0xe0], R82 ;  /* 0x0000e05204003986 */ /* 0x000fe2000c101536 */
[----:B------:R-:W-:Y:S02]  /*66a0*/  F2FP.F16.F32.PACK_AB R85, RZ, R85 ;  /* 0x00000055ff55723e */ /* 0x000fe400000000ff */
[----:B------:R-:W-:Y:S01]  /*66b0*/  F2FP.F16.F32.PACK_AB R86, RZ, R86 ;  /* 0x00000056ff56723e */ /* 0x000fe200000000ff */
[----:B------:R-:W-:Y:S01]  /*66c0*/  @P2 STG.E.U16 desc[UR54][R4.64+0xe2], R83 ;  /* 0x0000e25304002986 */ /* 0x000fe2000c101536 */
[----:B------:R-:W-:-:S03]  /*66d0*/  F2FP.F16.F32.PACK_AB R87, RZ, R87 ;  /* 0x00000057ff57723e */ /* 0x000fc600000000ff */
[----:B------:R-:W-:Y:S04]  /*66e0*/  @P5 STG.E.U16 desc[UR54][R2.64+0xf0], R84 ;  /* 0x0000f05402005986 */ /* 0x000fe8000c101536 */
[----:B------:R0:W-:Y:S02]  /*66f0*/  @P6 STG.E.U16 desc[UR54][R2.64+0xf2], R85 ;  /* 0x0000f25502006986 */ /* 0x0001e4000c101536 */
[----:B0-----:R-:W-:Y:S02]  /*6700*/  @P1 IMAD.MOV.U32 R2, RZ, RZ, R4 ;  /* 0x000000ffff021224 */ /* 0x001fe400078e0004 */
[----:B------:R-:W-:-:S05]  /*6710*/  @P1 IMAD.MOV.U32 R3, RZ, RZ, R5 ;  /* 0x000000ffff031224 */ /* 0x000fca00078e0005 */
[----:B------:R0:W-:Y:S04]  /*6720*/  @P1 STG.E.U16 desc[UR54][R2.64+0xf0], R86 ;  /* 0x0000f05602001986 */ /* 0x0001e8000c101536 */
[----:B------:R0:W-:Y:S02]  /*6730*/  @P0 STG.E.U16 desc[UR54][R4.64+0xf2], R87 ;  /* 0x0000f25704000986 */ /* 0x0001e4000c101536 */
.L_x_161:
[----:B------:R-:W-:Y:S05]  /*6740*/  BSYNC B0 ;  /* 0x0000000000007941 */ /* 0x000fea0003800000 */
.L_x_35:
[----:B0-----:R-:W-:Y:S01]  /*6750*/  IMAD.U32 R2, RZ, RZ, UR52 ;  /* 0x00000034ff027e24 */ /* 0x001fe2000f8e00ff */
[----:B------:R-:W-:Y:S01]  /*6760*/  ULDC.64 UR4, c[0x0][0x650] ;  /* 0x0001940000047ab9 */ /* 0x000fe20000000a00 */
[----:B------:R-:W-:Y:S01]  /*6770*/  IMAD.U32 R3, RZ, RZ, UR53 ;  /* 0x00000035ff037e24 */ /* 0x000fe2000f8e00ff */
[----:B------:R0:W-:Y:S01]  /*6780*/  SYNCS.ARRIVE.TRANS64.A1T0 RZ, [R98+UR50], RZ ;  /* 0x000000ff62ff79a7 */ /* 0x0001e20008100032 */
[----:B------:R-:W-:Y:S01]  /*6790*/  PRMT R0, RZ, 0x7610, R0 ;  /* 0x00007610ff007816 */ /* 0x000fe20000000000 */
[----:B------:R-:W-:Y:S01]  /*67a0*/  IMAD.MOV.U32 R18, RZ, RZ, -0x1 ;  /* 0xffffffffff127424 */ /* 0x000fe200078e00ff */
[----:B------:R-:W-:Y:S01]  /*67b0*/  LEA R16, P0, R2, R16, 0x1 ;  /* 0x0000001002107211 */ /* 0x000fe200078008ff */
[----:B------:R-:W-:Y:S02]  /*67c0*/  IMAD.MOV.U32 R2, RZ, RZ, -0x1 ;  /* 0xffffffffff027424 */ /* 0x000fe400078e00ff */
[----:B------:R-:W-:Y:S01]  /*67d0*/  IMAD.MOV.U32 R19, RZ, RZ, -0x1 ;  /* 0xffffffffff137424 */ /* 0x000fe200078e00ff */
[----:B------:R-:W-:-:S02]  /*67e0*/  IADD3.X R17, R17, UR41, RZ, P0, !PT ;  /* 0x0000002911117c10 */ /* 0x000fc400087fe4ff */
[----:B------:R-:W-:-:S04]  /*67f0*/  ISETP.GE.U32.AND P0, PT, R16, UR4, PT ;  /* 0x0000000410007c0c */ /* 0x000fc8000bf06070 */
[----:B------:R-:W-:-:S13]  /*6800*/  ISETP.GE.U32.AND.EX P0, PT, R17, UR5, PT, P0 ;  /* 0x0000000511007c0c */ /* 0x000fda000bf06100 */
[----:B0-----:R-:W-:Y:S05]  /*6810*/  @P0 BRA `(.L_x_162) ;  /* 0x0000000400700947 */ /* 0x001fea0003800000 */
[----:B------:R-:W0:Y:S01]  /*6820*/  S2UR UR7, SR_CTAID.X ;  /* 0x00000000000779c3 */ /* 0x000e220000002500 */
[----:B------:R-:W-:Y:S01]  /*6830*/  ULDC.64 UR4, c[0x0][0x628] ;  /* 0x00018a0000047ab9 */ /* 0x000fe20000000a00 */
[----:B------:R-:W-:Y:S01]  /*6840*/  ULDC UR6, c[0x0][0x150] ;  /* 0x0000540000067ab9 */ /* 0x000fe20000000800 */
[----:B------:R-:W-:Y:S01]  /*6850*/  ISETP.NE.U32.AND P0, PT, RZ, UR4, PT ;  /* 0x00000004ff007c0c */ /* 0x000fe2000bf05070 */
[----:B------:R-:W-:Y:S01]  /*6860*/  ULDC UR15, c[0x0][0x630] ;  /* 0x00018c00000f7ab9 */ /* 0x000fe20000000800 */
[C---:B------:R-:W-:Y:S02]  /*6870*/  R2UR UR17, R16.reuse ;  /* 0x00000000101172ca */ /* 0x040fe400000e0000 */
[----:B------:R-:W-:Y:S01]  /*6880*/  ISETP.NE.AND.EX P0, PT, RZ, UR5, PT, P0 ;  /* 0x00000005ff007c0c */ /* 0x000fe2000bf05300 */
[----:B------:R-:W1:Y:S01]  /*6890*/  S2UR UR16, SR_CTAID.Y ;  /* 0x00000000001079c3 */ /* 0x000e620000002600 */
[----:B------:R-:W-:Y:S02]  /*68a0*/  R2UR UR12, R16 ;  /* 0x00000000100c72ca */ /* 0x000fe400000e0000 */
[----:B------:R-:W-:-:S02]  /*68b0*/  R2UR UR13, R17 ;  /* 0x00000000110d72ca */ /* 0x000fc400000e0000 */
[----:B0-----:R-:W-:-:S05]  /*68c0*/  I2FP.F32.U32 R0, UR7 ;  /* 0x0000000700007c45 */ /* 0x001fca0008201000 */
[----:B------:R-:W-:Y:S01]  /*68d0*/  FMUL R0, R0, UR6 ;  /* 0x0000000600007c20 */ /* 0x000fe20008400000 */
[----:B------:R-:W-:Y:S01]  /*68e0*/  ULDC UR6, c[0x0][0x154] ;  /* 0x0000550000067ab9 */ /* 0x000fe20000000800 */
[----:B-1----:R-:W-:-:S04]  /*68f0*/  I2FP.F32.U32 R2, UR16 ;  /* 0x0000001000027c45 */ /* 0x002fc80008201000 */
[----:B------:R-:W0:Y:S01]  /*6900*/  F2I.U32.TRUNC.NTZ R0, R0 ;  /* 0x0000000000007305 */ /* 0x000e22000020f000 */
[----:B------:R-:W-:Y:S01]  /*6910*/  FMUL R2, R2, UR6 ;  /* 0x0000000602027c20 */ /* 0x000fe20008400000 */
[----:B------:R-:W-:Y:S06]  /*6920*/  @!P0 BRA `(.L_x_163) ;  /* 0x0000000000308947 */ /* 0x000fec0003800000 */
        /* <DEDUP_REMOVED lines=12> */
.L_x_163:
[----:B------:R-:W-:Y:S01]  /*69f0*/  USHF.R.U64 UR6, UR12, UR15, UR13 ;  /* 0x0000000f0c067299 */ /* 0x000fe2000800120d */
[----:B------:R-:W-:Y:S01]  /*6a00*/  R2UR UR5, R17 ;  /* 0x00000000110572ca */ /* 0x000fe200000e0000 */
[----:B------:R-:W-:Y:S01]  /*6a10*/  USHF.R.U32.HI UR4, URZ, UR15, UR13 ;  /* 0x0000000f3f047299 */ /* 0x000fe2000801160d */
[----:B------:R-:W1:Y:S01]  /*6a20*/  F2I.U32.TRUNC.NTZ R2, R2 ;  /* 0x0000000200027305 */ /* 0x000e62000020f000 */
[----:B------:R-:W-:Y:S01]  /*6a30*/  UIADD3 UR9, UP0, URZ, -UR6, URZ ;  /* 0x800000063f097290 */ /* 0x000fe2000ff1e03f */
[----:B------:R-:W-:Y:S01]  /*6a40*/  ULDC.64 UR10, c[0x0][0x620] ;  /* 0x00018800000a7ab9 */ /* 0x000fe20000000a00 */
[----:B------:R-:W-:Y:S02]  /*6a50*/  ULDC UR14, c[0x0][0x608] ;  /* 0x00018200000e7ab9 */ /* 0x000fe40000000800 */
[----:B------:R-:W-:Y:S01]  /*6a60*/  UIADD3.X UR4, URZ, ~UR4, URZ, UP0, !UPT ;  /* 0x800000043f047290 */ /* 0x000fe200087fe43f */
[----:B------:R-:W-:Y:S01]  /*6a70*/  ULDC UR15, c[0x0][0x658] ;  /* 0x00019600000f7ab9 */ /* 0x000fe20000000800 */
[----:B------:R-:W-:-:S02]  /*6a80*/  ULDC UR12, c[0x0][0x144] ;  /* 0x00005100000c7ab9 */ /* 0x000fc40000000800 */
[----:B------:R-:W-:Y:S01]  /*6a90*/  UIMAD UR8, UR4, UR10, URZ ;  /* 0x0000000a040872a4 */ /* 0x000fe2000f8e023f */
[----:B------:R-:W-:Y:S02]  /*6aa0*/  ULDC UR22, c[0x0][0x148] ;  /* 0x0000520000167ab9 */ /* 0x000fe40000000800 */
[----:B------:R-:W-:Y:S01]  /*6ab0*/  UMOV UR4, UR17 ;  /* 0x0000001100047c82 */ /* 0x000fe20008000000 */
[----:B------:R-:W-:Y:S02]  /*6ac0*/  UIMAD UR8, UR9, UR11, UR8 ;  /* 0x0000000b090872a4 */ /* 0x000fe4000f8e0208 */
[----:B------:R-:W-:Y:S01]  /*6ad0*/  UIMAD.WIDE.U32 UR4, UR9, UR10, UR4 ;  /* 0x0000000a090472a5 */ /* 0x000fe2000f8e0004 */
[----:B0-----:R-:W-:Y:S01]  /*6ae0*/  R2UR UR9, R0 ;  /* 0x00000000000972ca */ /* 0x001fe200000e0000 */
[----:B------:R-:W-:Y:S01]  /*6af0*/  ULDC UR20, c[0x0][0x648] ;  /* 0x0001920000147ab9 */ /* 0x000fe20000000800 */
[----:B-1----:R-:W-:Y:S01]  /*6b00*/  R2UR UR13, R2 ;  /* 0x00000000020d72ca */ /* 0x002fe200000e0000 */
[----:B------:R-:W-:Y:S01]  /*6b10*/  UIADD3 UR8, UR5, UR8, URZ ;  /* 0x0000000805087290 */ /* 0x000fe2000fffe03f */
[----:B------:R-:W-:-:S02]  /*6b20*/  ULDC UR21, c[0x0][0x638] ;  /* 0x00018e0000157ab9 */ /* 0x000fc40000000800 */
[----:B------:R-:W-:Y:S02]  /*6b30*/  ULDC UR5, c[0x0][0x618] ;  /* 0x0001860000057ab9 */ /* 0x000fe40000000800 */
[----:B------:R-:W-:Y:S02]  /*6b40*/  USHF.R.U64 UR10, UR4, UR5, UR8 ;  /* 0x00000005040a7299 */ /* 0x000fe40008001208 */
[----:B------:R-:W-:-:S03]  /*6b50*/  USHF.R.U32.HI UR8, URZ, UR5, UR8 ;  /* 0x000000053f087299 */ /* 0x000fc60008011608 */
[----:B------:R-:W-:Y:S01]  /*6b60*/  ULDC.64 UR4, c[0x0][0x640] ;  /* 0x0001900000047ab9 */ /* 0x000fe20000000a00 */
[----:B------:R-:W-:Y:S01]  /*6b70*/  USHF.R.U64 UR11, UR10, UR14, UR8 ;  /* 0x0000000e0a0b7299 */ /* 0x000fe20008001208 */
[----:B------:R-:W-:Y:S01]  /*6b80*/  ISETP.NE.U32.AND P0, PT, RZ, UR4, PT ;  /* 0x00000004ff007c0c */ /* 0x000fe2000bf05070 */
[----:B------:R-:W-:Y:S02]  /*6b90*/  USHF.R.U32.HI UR8, URZ, UR14, UR8 ;  /* 0x0000000e3f087299 */ /* 0x000fe40008011608 */
[----:B------:R-:W-:Y:S01]  /*6ba0*/  UIADD3 UR9, -UR9, URZ, URZ ;  /* 0x0000003f09097290 */ /* 0x000fe2000fffe13f */
[----:B------:R-:W-:Y:S01]  /*6bb0*/  ISETP.NE.AND.EX P0, PT, RZ, UR5, PT, P0 ;  /* 0x00000005ff007c0c */ /* 0x000fe2000bf05300 */
[----:B------:R-:W-:Y:S02]  /*6bc0*/  USHF.R.U64 UR17, UR11, UR15, UR8 ;  /* 0x0000000f0b117299 */ /* 0x000fe40008001208 */
[----:B------:R-:W-:Y:S02]  /*6bd0*/  UIADD3 UR18, -UR13, URZ, URZ ;  /* 0x0000003f0d127290 */ /* 0x000fe4000fffe13f */
[----:B------:R-:W-:-:S02]  /*6be0*/  USHF.R.U32.HI UR15, URZ, UR15, UR8 ;  /* 0x0000000f3f0f7299 */ /* 0x000fc40008011608 */
[----:B------:R-:W-:Y:S01]  /*6bf0*/  UIMAD UR19, UR12, UR9, UR7 ;  /* 0x000000090c1372a4 */ /* 0x000fe2000f8e0207 */
[----:B------:R-:W-:-:S05]  /*6c00*/  UMOV UR14, UR17 ;  /* 0x00000011000e7c82 */ /* 0x000fca0008000000 */
[----:B------:R-:W-:Y:S06]  /*6c10*/  @!P0 BRA `(.L_x_164) ;  /* 0x0000000000288947 */ /* 0x000fec0003800000 */
        /* <DEDUP_REMOVED lines=10> */
.L_x_164:
[----:B------:R-:W-:Y:S01]  /*6cc0*/  UISETP.NE.AND UP0, UPT, UR38, URZ, UPT ;  /* 0x0000003f2600728c */ /* 0x000fe2000bf05270 */
[----:B------:R-:W-:Y:S01]  /*6cd0*/  IMAD.MOV.U32 R0, RZ, RZ, 0x1 ;  /* 0x00000001ff007424 */ /* 0x000fe200078e00ff */
[----:B------:R-:W-:Y:S01]  /*6ce0*/  USHF.R.U64 UR5, UR14, UR20, UR15 ;  /* 0x000000140e057299 */ /* 0x000fe2000800120f */
[----:B------:R-:W-:Y:S01]  /*6cf0*/  IMAD.U32 R19, RZ, RZ, UR6 ;  /* 0x00000006ff137e24 */ /* 0x000fe2000f8e00ff */
[----:B------:R-:W-:Y:S02]  /*6d00*/  ULOP3.LUT UR4, UR11, UR47, URZ, 0xc0, !UPT ;  /* 0x0000002f0b047292 */ /* 0x000fe4000f8ec03f */
[----:B------:R-:W-:Y:S02]  /*6d10*/  UIADD3 UR7, -UR5, URZ, URZ ;  /* 0x0000003f05077290 */ /* 0x000fe4000fffe13f */
[----:B------:R-:W-:Y:S02]  /*6d20*/  UIMAD UR4, UR44, UR5, UR4 ;  /* 0x000000052c0472a4 */ /* 0x000fe4000f8e0204 */
[----:B------:R-:W-:-:S02]  /*6d30*/  ULOP3.LUT UR10, UR10, UR43, URZ, 0xc0, !UPT ;  /* 0x0000002b0a0a7292 */ /* 0x000fc4000f8ec03f */
[----:B------:R-:W-:Y:S02]  /*6d40*/  @UP0 UIMAD UR19, UR22, UR18, UR16 ;  /* 0x00000012161302a4 */ /* 0x000fe4000f8e0210 */
[----:B------:R-:W-:Y:S01]  /*6d50*/  UIMAD UR5, UR7, UR21, UR17 ;  /* 0x00000015070572a4 */ /* 0x000fe2000f8e0211 */
[----:B------:R-:W-:Y:S02]  /*6d60*/  ULDC UR8, c[0x0][0x600] ;  /* 0x0001800000087ab9 */ /* 0x000fe40000000800 */
[----:B------:R-:W-:Y:S01]  /*6d70*/  ULDC UR7, c[0x0][0x610] ;  /* 0x0001840000077ab9 */ /* 0x000fe20000000800 */
[----:B------:R-:W-:Y:S02]  /*6d80*/  UIMAD UR5, UR5, UR8, UR10 ;  /* 0x00000008050572a4 */ /* 0x000fe4000f8e020a */
[----:B------:R-:W-:-:S04]  /*6d90*/  UIMAD UR4, UR4, UR7, UR19 ;  /* 0x00000007040472a4 */ /* 0x000fc8000f8e0213 */
[----:B------:R-:W-:Y:S02]  /*6da0*/  USEL UR7, UR5, UR4, !UP0 ;  /* 0x0000000405077287 */ /* 0x000fe4000c000000 */
[----:B------:R-:W-:-:S04]  /*6db0*/  USEL UR4, UR4, UR5, !UP0 ;  /* 0x0000000504047287 */ /* 0x000fc8000c000000 */
[----:B------:R-:W-:Y:S02]  /*6dc0*/  IMAD.U32 R2, RZ, RZ, UR7 ;  /* 0x00000007ff027e24 */ /* 0x000fe4000f8e00ff */
[----:B------:R-:W-:-:S07]  /*6dd0*/  IMAD.U32 R18, RZ, RZ, UR4 ;  /* 0x00000004ff127e24 */ /* 0x000fce000f8e00ff */
.L_x_162:
[----:B------:R-:W-:Y:S01]  /*6de0*/  UIADD3 UR45, UR36, UR45, URZ ;  /* 0x0000002d242d7290 */ /* 0x000fe2000fffe03f */
[----:B------:R-:W-:Y:S02]  /*6df0*/  LOP3.LUT P0, RZ, R0, 0xff, RZ, 0xc0, !PT ;  /* 0x000000ff00ff7812 */ /* 0x000fe4000780c0ff */
[----:B------:R-:W-:Y:S01]  /*6e00*/  LOP3.LUT R100, R100, 0x1, RZ, 0x3c, !PT ;  /* 0x0000000164647812 */ /* 0x000fe200078e3cff */
[----:B------:R-:W-:Y:S02]  /*6e10*/  USHF.R.U32.HI UR4, URZ, 0x2, UR45 ;  /* 0x000000023f047899 */ /* 0x000fe4000801162d */
[----:B------:R-:W-:Y:S02]  /*6e20*/  UISETP.GT.U32.AND UP0, UPT, UR45, 0x3, UPT ;  /* 0x000000032d00788c */ /* 0x000fe4000bf04070 */
[----:B------:R-:W-:Y:S02]  /*6e30*/  ULOP3.LUT UR4, UR4, 0x1, URZ, 0xc0, !UPT ;  /* 0x0000000104047892 */ /* 0x000fe4000f8ec03f */
[----:B------:R-:W-:-:S02]  /*6e40*/  UISETP.LT.U32.AND UP0, UPT, UR36, 0x4, UP0 ;  /* 0x000000042400788c */ /* 0x000fc40008701070 */
[----:B------:R-:W-:Y:S02]  /*6e50*/  UISETP.NE.U32.AND UP1, UPT, UR4, 0x1, UPT ;  /* 0x000000010400788c */ /* 0x000fe4000bf25070 */
[----:B------:R-:W-:Y:S02]  /*6e60*/  USEL UR5, URZ, 0x1, !UP0 ;  /* 0x000000013f057887 */ /* 0x000fe4000c000000 */
[----:B------:R-:W-:Y:S02]  /*6e70*/  UISETP.GT.U32.AND UP1, UPT, UR36, 0x3, !UP1 ;  /* 0x000000032400788c */ /* 0x000fe4000cf24070 */
[----:B------:R-:W-:Y:S02]  /*6e80*/  ULOP3.LUT UR45, UR45, 0x3, URZ, 0xc0, !UPT ;  /* 0x000000032d2d7892 */ /* 0x000fe4000f8ec03f */
[----:B------:R-:W-:-:S04]  /*6e90*/  USEL UR4, URZ, 0x1, !UP1 ;  /* 0x000000013f047887 */ /* 0x000fc8000c800000 */
[----:B------:R-:W-:Y:S01]  /*6ea0*/  ULOP3.LUT UR48, UR4, UR48, UR5, 0x96, !UPT ;  /* 0x0000003004307292 */ /* 0x000fe2000f8e9605 */
[----:B------:R-:W-:Y:S11]  /*6eb0*/  @P0 BRA `(.L_x_165) ;  /* 0xffffffa800680947 */ /* 0x000ff6000383ffff */
[----:B------:R-:W-:Y:S05]  /*6ec0*/  EXIT ;  /* 0x000000000000794d */ /* 0x000fea0003800000 */
.L_x_16:
[----:B------:R-:W-:-:S08]  /*6ed0*/  ISETP.NE.AND P0, PT, RZ, UR6, PT ;  /* 0x00000006ff007c0c */ /* 0x000fd0000bf05270 */
[----:B------:R-:W0:-:S00]  /*6ee0*/  USETMAXREG.DEALLOC.CTAPOOL 0x28 ;  /* 0x00000028000079c8 */ /* 0x000e0000080e0500 */
[----:B------:R-:W-:Y:S05]  /*6ef0*/  @P0 EXIT ;  /* 0x000000000000094d */ /* 0x000fea0003800000 */
[----:B0-----:R-:W-:Y:S01]  /*6f00*/  LOP3.LUT P0, RZ, R0, 0xff, RZ, 0xc0, !PT ;  /* 0x000000ff00ff7812 */ /* 0x001fe2000780c0ff */
[----:B------:R-:W-:Y:S02]  /*6f10*/  IMAD.MOV.U32 R0, RZ, RZ, 0x1 ;  /* 0x00000001ff007424 */ /* 0x000fe400078e00ff */
[----:B------:R-:W-:-:S10]  /*6f20*/  IMAD.MOV.U32 R8, RZ, RZ, RZ ;  /* 0x000000ffff087224 */ /* 0x000fd400078e00ff */
[----:B------:R-:W-:Y:S05]  /*6f30*/  @!P0 BRA `(.L_x_166) ;  /* 0x0000000c00608947 */ /* 0x000fea0003800000 */
[----:B------:R-:W0:Y:S01]  /*6f40*/  S2R R11, SR_CgaCtaId ;  /* 0x00000000000b7919 */ /* 0x000e220000008800 */
[----:B------:R-:W-:Y:S01]  /*6f50*/  LOP3.LUT P0, RZ, R3, 0x1f, RZ, 0xc0, !PT ;  /* 0x0000001f03ff7812 */ /* 0x000fe2000780c0ff */
[----:B------:R-:W-:Y:S01]  /*6f60*/  ULDC UR5, c[0x0][0x658] ;  /* 0x0001960000057ab9 */ /* 0x000fe20000000800 */
[----:B------:R-:W-:Y:S01]  /*6f70*/  UMOV UR6, 0xffffffff ;  /* 0xffffffff00067882 */ /* 0x000fe20000000000 */
[----:B------:R-:W-:Y:S01]  /*6f80*/  BSSY B0, `(.L_x_166) ;  /* 0x00000d3000007945 */ /* 0x000fe20003800000 */
[----:B------:R-:W-:Y:S01]  /*6f90*/  USHF.L.U32 UR6, UR6, UR5, URZ ;  /* 0x0000000506067299 */ /* 0x000fe2000800063f */
[C---:B------:R-:W-:Y:S01]  /*6fa0*/  ISETP.NE.AND P3, PT, R4.reuse, RZ, PT ;  /* 0x000000ff0400720c */ /* 0x040fe20003f65270 */
[----:B------:R-:W-:Y:S01]  /*6fb0*/  IMAD.MOV.U32 R10, RZ, RZ, 0x1 ;  /* 0x00000001ff0a7424 */ /* 0x000fe200078e00ff */
[----:B------:R-:W-:Y:S01]  /*6fc0*/  ISETP.NE.OR P0, PT, R4, RZ, !P0 ;  /* 0x000000ff0400720c */ /* 0x000fe20004705670 */
[----:B------:R-:W-:Y:S01]  /*6fd0*/  IMAD.MOV.U32 R0, RZ, RZ, 0x1 ;  /* 0x00000001ff007424 */ /* 0x000fe200078e00ff */
[----:B------:R-:W-:Y:S01]  /*6fe0*/  ULDC UR4, c[0x0][0x600] ;  /* 0x0001800000047ab9 */ /* 0x000fe20000000800 */
[----:B------:R-:W-:Y:S01]  /*6ff0*/  IMAD.MOV.U32 R8, RZ, RZ, RZ ;  /* 0x000000ffff087224 */ /* 0x000fe200078e00ff */
[----:B------:R-:W-:Y:S01]  /*7000*/  UMOV UR7, 0x1 ;  /* 0x0000000100077882 */ /* 0x000fe20000000000 */
[----:B------:R-:W-:-:S02]  /*7010*/  UIADD3 UR21, UR37, 0x1, URZ ;  /* 0x0000000125157890 */ /* 0x000fc4000fffe03f */
[----:B------:R-:W-:Y:S02]  /*7020*/  ULOP3.LUT UR13, UR40, 0x2, URZ, 0xfc, !UPT ;  /* 0x00000002280d7892 */ /* 0x000fe4000f8efc3f */
[----:B------:R-:W-:Y:S02]  /*7030*/  UIADD3 UR4, UR4, -0x1, URZ ;  /* 0xffffffff04047890 */ /* 0x000fe4000fffe03f */
[----:B------:R-:W-:Y:S02]  /*7040*/  USHF.L.U32 UR5, UR7, UR5, URZ ;  /* 0x0000000507057299 */ /* 0x000fe4000800063f */
[----:B------:R-:W-:Y:S01]  /*7050*/  ULOP3.LUT UR6, URZ, UR6, URZ, 0x33, !UPT ;  /* 0x000000063f067292 */ /* 0x000fe2000f8e333f */
[----:B------:R-:W-:Y:S01]  /*7060*/  ULDC.64 UR30, c[0x0][0x198] ;  /* 0x00006600001e7ab9 */ /* 0x000fe20000000a00 */
[C---:B0-----:R-:W-:Y:S02]  /*7070*/  IMAD.SHL.U32 R9, R11.reuse, 0x40, RZ ;  /* 0x000000400b097824 */ /* 0x041fe400078e00ff */
[----:B------:R-:W-:-:S03]  /*7080*/  IMAD.SHL.U32 R11, R11, 0x1000, RZ ;  /* 0x000010000b0b7824 */ /* 0x000fc600078e00ff */
[----:B------:R-:W-:-:S07]  /*7090*/  LOP3.LUT R9, R9, 0x40, RZ, 0xc0, !PT ;  /* 0x0000004009097812 */ /* 0x000fce00078ec0ff */
.L_x_178:
[----:B------:R-:W-:-:S03]  /*70a0*/  UMOV UR7, 0xffffffff ;  /* 0xffffffff00077882 */ /* 0x000fc60000000000 */
[----:B------:R-:W-:Y:S05]  /*70b0*/  BRA.DIV UR7, `(.L_x_167) ;  /* 0x0000001207187947 */ /* 0x000fea000b800000 */
[----:B------:R-:W-:-:S13]  /*70c0*/  ELECT P6, URZ, PT ;  /* 0x00000000003f782f */ /* 0x000fda00038c0000 */
.L_x_191:
[----:B------:R-:W0:Y:S01]  /*70d0*/  LDC R3, c[0x0][0x28c] ;  /* 0x0000a300ff037b82 */ /* 0x000e220000000800 */
[----:B------:R-:W-:Y:S01]  /*70e0*/  BSSY B1, `(.L_x_168) ;  /* 0x0000047000017945 */ /* 0x000fe20003800000 */
[----:B0-----:R-:W-:-:S13]  /*70f0*/  ISETP.LT.OR P6, PT, R3, 0x1, !P6 ;  /* 0x000000010300780c */ /* 0x001fda00077c1670 */
[----:B------:R-:W-:Y:S05]  /*7100*/  @P6 BRA `(.L_x_169) ;  /* 0x0000000400106947 */ /* 0x000fea0003800000 */
[----:B------:R-:W-:Y:S02]  /*7110*/  IMAD R6, R2, 0x80, R9 ;  /* 0x0000008002067824 */ /* 0x000fe400078e0209 */
[----:B------:R-:W-:Y:S02]  /*7120*/  IMAD.SHL.U32 R18, R18, 0x40, RZ ;  /* 0x0000004012127824 */ /* 0x000fe400078e00ff */
[----:B------:R-:W-:Y:S02]  /*7130*/  IMAD.MOV.U32 R12, RZ, RZ, RZ ;  /* 0x000000ffff0c7224 */ /* 0x000fe400078e00ff */
[----:B------:R-:W-:Y:S02]  /*7140*/  IMAD.U32 R14, RZ, RZ, UR21 ;  /* 0x00000015ff0e7e24 */ /* 0x000fe4000f8e00ff */
[----:B------:R-:W-:Y:S02]  /*7150*/  IMAD.MOV.U32 R2, RZ, RZ, R0 ;  /* 0x000000ffff027224 */ /* 0x000fe400078e0000 */
[----:B------:R-:W-:-:S07]  /*7160*/  IMAD.MOV.U32 R3, RZ, RZ, R8 ;  /* 0x000000ffff037224 */ /* 0x000fce00078e0008 */
.L_x_173:
[----:B------:R-:W0:Y:S01]  /*7170*/  S2R R5, SR_CgaCtaId ;  /* 0x0000000000057919 */ /* 0x000e220000008800 */
[----:B------:R-:W-:-:S04]  /*7180*/  MOV R4, 0x400 ;  /* 0x0000040000047802 */ /* 0x000fc80000000f00 */
[----:B0-----:R-:W-:Y:S02]  /*7190*/  LEA R13, R5, R4, 0x18 ;  /* 0x00000004050d7211 */ /* 0x001fe400078ec0ff */
[----:B------:R-:W-:Y:S01]  /*71a0*/  SHF.L.U32 R4, R2, 0x1f, RZ ;  /* 0x0000001f02047819 */ /* 0x000fe200000006ff */
[----:B------:R-:W0:Y:S02]  /*71b0*/  @!P3 LDC R5, c[0x0][0x500] ;  /* 0x00014000ff05bb82 */ /* 0x000e240000000800 */
[----:B------:R-:W-:-:S04]  /*71c0*/  IMAD R7, R3, 0x8, R13 ;  /* 0x0000000803077824 */ /* 0x000fc800078e020d */
[----:B------:R-:W1:Y:S02]  /*71d0*/  SYNCS.PHASECHK.TRANS64.TRYWAIT P1, [R7+URZ+0x20], R4 ;  /* 0x00002004070075a7 */ /* 0x000e64000802017f */
[----:B-1----:R-:W-:Y:S05]  /*71e0*/  @!P1 BRA `(.L_x_170) ;  /* 0x0000000c00ec9947 */ /* 0x002fea0003800000 */
.L_x_192:
[----:B------:R-:W-:Y:S01]  /*71f0*/  UPRMT UR7, UR13, 0x9910, URZ ;  /* 0x000099100d077896 */ /* 0x000fe2000800003f */
[----:B0-----:R0:W-:Y:S03]  /*7200*/  @!P3 SYNCS.ARRIVE.TRANS64 RZ, [R7+URZ], R5 ;  /* 0x0000000507ffb9a7 */ /* 0x0011e6000800003f */
[----:B------:R-:W-:-:S06]  /*7210*/  UISETP.NE.AND UP0, UPT, UR7, 0x2, UPT ;  /* 0x000000020700788c */ /* 0x000fcc000bf05270 */
[----:B------:R-:W-:-:S13]  /*7220*/  PLOP3.LUT P1, PT, PT, PT, UP0, 0x80, 0x0 ;  /* 0x000000000000781c */ /* 0x000fda0003f2f008 */
[----:B0-----:R-:W-:Y:S05]  /*7230*/  @P1 BRA `(.L_x_171) ;  /* 0x0000000000041947 */ /* 0x001fea0003800000 */
[----:B------:R-:W-:Y:S01]  /*7240*/  BPT.TRAP 0x1 ;  /* 0x000000040000795c */ /* 0x000fe20000300000 */
.L_x_171:
[----:B------:R-:W-:Y:S05]  /*7250*/  @P0 BRA `(.L_x_172) ;  /* 0x0000000000040947 */ /* 0x000fea0003800000 */
[----:B------:R-:W-:Y:S01]  /*7260*/  BPT.TRAP 0x1 ;  /* 0x000000040000795c */ /* 0x000fe20000300000 */
.L_x_172:
[----:B-1----:R-:W-:Y:S01]  /*7270*/  IMAD.SHL.U32 R4, R3, 0x4000, RZ ;  /* 0x0000400003047824 */ /* 0x002fe200078e00ff */
[----:B------:R-:W-:Y:S01]  /*7280*/  R2UR UR34, R12 ;  /* 0x000000000c2272ca */ /* 0x000fe200000e0000 */
[----:B------:R-:W-:Y:S01]  /*7290*/  VIADD R14, R14, 0xffffffff ;  /* 0xffffffff0e0e7836 */ /* 0x000fe20000000000 */
[----:B------:R-:W-:Y:S01]  /*72a0*/  R2UR UR33, R7 ;  /* 0x00000000072172ca */ /* 0x000fe200000e0000 */
[----:B------:R-:W-:Y:S01]  /*72b0*/  IMAD.IADD R5, R13, 0x1, R4 ;  /* 0x000000010d057824 */ /* 0x000fe200078e0204 */
[----:B------:R-:W-:Y:S01]  /*72c0*/  LOP3.LUT R4, R4, 0x1000, R11, 0xf8, !PT ;  /* 0x0000100004047812 */ /* 0x000fe200078ef80b */
[----:B------:R-:W-:Y:S01]  /*72d0*/  UIADD3 UR14, UP0, UR30, 0xf0, URZ ;  /* 0x000000f01e0e7890 */ /* 0x000fe2000ff1e03f */
[----:B------:R-:W-:Y:S01]  /*72e0*/  R2UR UR36, R19 ;  /* 0x00000000132472ca */ /* 0x000fe200000e0000 */
[----:B------:R-:W-:Y:S01]  /*72f0*/  UIADD3 UR42, UP1, UR30, 0x1f0, URZ ;  /* 0x000001f01e2a7890 */ /* 0x000fe2000ff3e03f */
[----:B------:R-:W-:Y:S01]  /*7300*/  R2UR UR24, R5 ;  /* 0x00000000051872ca */ /* 0x000fe200000e0000 */
[----:B------:R-:W-:Y:S01]  /*7310*/  IMAD R4, R4, 0x2, R13 ;  /* 0x0000000204047824 */ /* 0x000fe200078e020d */
[----:B------:R-:W-:Y:S01]  /*7320*/  R2UR UR35, R18 ;  /* 0x00000000122372ca */ /* 0x000fe200000e0000 */
[----:B------:R-:W-:Y:S01]  /*7330*/  UIADD3.X UR15, URZ, UR31, URZ, UP0, !UPT ;  /* 0x0000001f3f0f7290 */ /* 0x000fe200087fe43f */
[----:B------:R-:W-:Y:S01]  /*7340*/  R2UR UR19, R6 ;  /* 0x00000000061372ca */ /* 0x000fe200000e0000 */
[----:B------:R-:W-:Y:S01]  /*7350*/  UIADD3 UR26, UR34, 0x40, URZ ;  /* 0x00000040221a7890 */ /* 0x000fe2000fffe03f */
[----:B------:R-:W-:Y:S01]  /*7360*/  R2UR UR8, R4 ;  /* 0x00000000040872ca */ /* 0x000fe200000e0000 */
[----:B------:R-:W-:Y:S01]  /*7370*/  UIADD3.X UR43, URZ, UR31, URZ, UP1, !UPT ;  /* 0x0000001f3f2b7290 */ /* 0x000fe20008ffe43f */
[----:B------:R-:W-:Y:S01]  /*7380*/  ISETP.GT.AND P2, PT, R14, 0x1, PT ;  /* 0x000000010e00780c */ /* 0x000fe20003f44270 */
[----:B------:R-:W-:Y:S01]  /*7390*/  VIADD R3, R3, 0x1 ;  /* 0x0000000103037836 */ /* 0x000fe20000000000 */
[----:B------:R-:W-:Y:S01]  /*73a0*/  UMOV UR22, 0x0 ;  /* 0x0000000000167882 */ /* 0x000fe20000000000 */
[----:B------:R-:W-:Y:S01]  /*73b0*/  UMOV UR23, 0x10000000 ;  /* 0x1000000000177882 */ /* 0x000fe20000000000 */
[----:B------:R-:W-:Y:S01]  /*73c0*/  UMOV UR25, UR33 ;  /* 0x0000002100197c82 */ /* 0x000fe20008000000 */
[----:B------:R-:W-:Y:S01]  /*73d0*/  UIADD3 UR32, UR24, 0x180, URZ ;  /* 0x0000018018207890 */ /* 0x000fe2000fffe03f */
[----:B------:R-:W-:Y:S01]  /*73e0*/  ISETP.NE.AND P1, PT, R3, 0x4, PT ;  /* 0x000000040300780c */ /* 0x000fe20003f25270 */
[----:B------:R-:W-:Y:S01]  /*73f0*/  UIADD3 UR24, UR24, 0x2180, URZ ;  /* 0x0000218018187890 */ /* 0x000fe2000fffe03f */
[----:B------:R-:W-:Y:S01]  /*7400*/  VIADD R12, R12, 0x80 ;  /* 0x000000800c0c7836 */ /* 0x000fe20000000000 */
[----:B------:R-:W-:Y:S01]  /*7410*/  UMOV UR28, UR36 ;  /* 0x00000024001c7c82 */ /* 0x000fe20008000000 */
[----:B------:R-:W-:Y:S01]  /*7420*/  UMOV UR27, UR35 ;  /* 0x00000023001b7c82 */ /* 0x000fe20008000000 */
[----:B------:R-:W-:Y:S01]  /*7430*/  UIADD3 UR16, UR8, 0x10180, URZ ;  /* 0x0001018008107890 */ /* 0x000fe2000fffe03f */
[----:B------:R-:W-:Y:S01]  /*7440*/  SEL R5, RZ, 0x1, P1 ;  /* 0x00000001ff057807 */ /* 0x000fe20000800000 */
[----:B------:R-:W-:Y:S01]  /*7450*/  UIADD3 UR8, UR8, 0x14180, URZ ;  /* 0x0001418008087890 */ /* 0x000fe2000fffe03f */
[----:B------:R0:W-:Y:S01]  /*7460*/  UTMALDG.3D [UR32], [UR14], desc[UR22] ;  /* 0x000016200e0075b4 */ /* 0x0001e20008011000 */
[----:B------:R-:W-:Y:S01]  /*7470*/  UMOV UR7, 0x30000 ;  /* 0x0003000000077882 */ /* 0x000fe20000000000 */
[----:B------:R-:W-:Y:S01]  /*7480*/  UMOV UR17, UR33 ;  /* 0x0000002100117c82 */ /* 0x000fe20008000000 */
[----:B------:R-:W-:Y:S01]  /*7490*/  UMOV UR18, UR34 ;  /* 0x0000002200127c82 */ /* 0x000fe20008000000 */
[----:B------:R-:W-:Y:S01]  /*74a0*/  UMOV UR20, UR36 ;  /* 0x0000002400147c82 */ /* 0x000fe20008000000 */
[----:B------:R-:W-:Y:S01]  /*74b0*/  UMOV UR9, UR33 ;  /* 0x0000002100097c82 */ /* 0x000fe20008000000 */
[----:B------:R-:W-:Y:S01]  /*74c0*/  UMOV UR11, UR19 ;  /* 0x00000013000b7c82 */ /* 0x000fe20008000000 */
[----:B------:R-:W-:Y:S01]  /*74d0*/  UMOV UR12, UR36 ;  /* 0x00000024000c7c82 */ /* 0x000fe20008000000 */
[----:B------:R0:W-:Y:S01]  /*74e0*/  UTMALDG.3D [UR24], [UR14], desc[UR22] ;  /* 0x000016180e0075b4 */ /* 0x0001e20008011000 */
[----:B------:R-:W-:Y:S01]  /*74f0*/  UMOV UR10, UR26 ;  /* 0x0000001a000a7c82 */ /* 0x000fe20008000000 */
[----:B------:R-:W-:-:S02]  /*7500*/  LOP3.LUT R2, R2, R5, RZ, 0x3c, !PT ;  /* 0x0000000502027212 */ /* 0x000fc400078e3cff */
[----:B------:R-:W-:Y:S01]  /*7510*/  SEL R3, R3, RZ, P1 ;  /* 0x000000ff03037207 */ /* 0x000fe20000800000 */
[----:B------:R0:W-:Y:S01]  /*7520*/  UTMALDG.3D.MULTICAST [UR16], [UR42], UR7, desc[UR22] ;  /* 0x000016102a0073b4 */ /* 0x0001e20008011807 */
[----:B------:R0:W-:Y:S02]  /*7530*/  UTMALDG.3D.MULTICAST [UR8], [UR42], UR7, desc[UR22] ;  /* 0x000016082a0073b4 */ /* 0x0001e40008011807 */
[----:B0-----:R-:W-:Y:S05]  /*7540*/  @P2 BRA `(.L_x_173) ;  /* 0xfffffffc00082947 */ /* 0x001fea000383ffff */
.L_x_169:
[----:B------:R-:W-:Y:S05]  /*7550*/  BSYNC B1 ;  /* 0x0000000000017941 */ /* 0x000fea0003800000 */
.L_x_168:
[----:B------:R-:W-:Y:S01]  /*7560*/  LOP3.LUT P4, RZ, R10, 0xff, RZ, 0xc0, !PT ;  /* 0x000000ff0aff7812 */ /* 0x000fe2000788c0ff */
[----:B------:R-:W-:Y:S01]  /*7570*/  VIADD R8, R8, UR37 ;  /* 0x0000002508087c36 */ /* 0x000fe20008000000 */
[----:B------:R-:W-:Y:S01]  /*7580*/  ULDC.64 UR8, c[0x0][0x650] ;  /* 0x0001940000087ab9 */ /* 0x000fe20000000a00 */
[----:B------:R-:W-:Y:S01]  /*7590*/  BSSY B1, `(.L_x_174) ;  /* 0x000006f000017945 */ /* 0x000fe20003800000 */
[----:B------:R-:W-:Y:S01]  /*75a0*/  IMAD.MOV.U32 R18, RZ, RZ, -0x1 ;  /* 0xffffffffff127424 */ /* 0x000fe200078e00ff */
[----:B------:R-:W-:Y:S01]  /*75b0*/  PRMT R10, RZ, 0x7610, R10 ;  /* 0x00007610ff0a7816 */ /* 0x000fe2000000000a */
[----:B------:R-:W-:Y:S01]  /*75c0*/  IMAD.MOV.U32 R19, RZ, RZ, -0x1 ;  /* 0xffffffffff137424 */ /* 0x000fe200078e00ff */
[C---:B------:R-:W-:Y:S02]  /*75d0*/  ISETP.GT.U32.AND P1, PT, R8.reuse, 0x3, PT ;  /* 0x000000030800780c */ /* 0x040fe40003f24070 */
[----:B------:R-:W-:Y:S02]  /*75e0*/  SHF.R.U32.HI R2, RZ, 0x2, R8 ;  /* 0x00000002ff027819 */ /* 0x000fe40000011608 */
[----:B------:R-:W-:-:S02]  /*75f0*/  LOP3.LUT R8, R8, 0x3, RZ, 0xc0, !PT ;  /* 0x0000000308087812 */ /* 0x000fc400078ec0ff */
[----:B------:R-:W0:Y:S01]  /*7600*/  @P4 S2R R4, SR_CgaCtaId ;  /* 0x0000000000044919 */ /* 0x000e220000008800 */
[----:B------:R-:W-:Y:S02]  /*7610*/  @P4 MOV R3, 0x400 ;  /* 0x0000040000034802 */ /* 0x000fe40000000f00 */
[----:B------:R-:W-:-:S04]  /*7620*/  LOP3.LUT R2, R2, 0x1, RZ, 0xc0, !PT ;  /* 0x0000000102027812 */ /* 0x000fc800078ec0ff */
[----:B------:R-:W-:Y:S02]  /*7630*/  ISETP.NE.U32.AND P2, PT, R2, 0x1, PT ;  /* 0x000000010200780c */ /* 0x000fe40003f45070 */
[----:B0-----:R-:W-:Y:S01]  /*7640*/  @P4 LEA R3, R4, R3, 0x18 ;  /* 0x0000000304034211 */ /* 0x001fe200078ec0ff */
[----:B------:R-:W-:-:S03]  /*7650*/  IMAD.U32 R4, RZ, RZ, UR37 ;  /* 0x00000025ff047e24 */ /* 0x000fc6000f8e00ff */
[----:B------:R0:W-:Y:S01]  /*7660*/  @P4 SYNCS.ARRIVE.TRANS64.A1T0 RZ, [R3+URZ+0x78], RZ ;  /* 0x000078ff03ff49a7 */ /* 0x0001e2000810003f */
[----:B------:R-:W-:Y:S02]  /*7670*/  IADD3 R16, P4, R16, UR52, RZ ;  /* 0x0000003410107c10 */ /* 0x000fe4000ff9e0ff */
[----:B------:R-:W-:Y:S02]  /*7680*/  ISETP.LT.U32.AND P1, PT, R4, 0x4, P1 ;  /* 0x000000040400780c */ /* 0x000fe40000f21070 */
[----:B------:R-:W-:Y:S02]  /*7690*/  IADD3.X R17, R17, UR39, RZ, P4, !PT ;  /* 0x0000002711117c10 */ /* 0x000fe4000a7fe4ff */
[----:B------:R-:W-:Y:S02]  /*76a0*/  ISETP.GE.U32.AND P4, PT, R16, UR8, PT ;  /* 0x0000000810007c0c */ /* 0x000fe4000bf86070 */
[----:B0-----:R-:W-:Y:S02]  /*76b0*/  SEL R3, RZ, 0x1, !P1 ;  /* 0x00000001ff037807 */ /* 0x001fe40004800000 */
[----:B------:R-:W-:-:S02]  /*76c0*/  ISETP.GE.U32.AND.EX P1, PT, R17, UR9, PT, P4 ;  /* 0x0000000911007c0c */ /* 0x000fc4000bf26140 */
[----:B------:R-:W-:-:S04]  /*76d0*/  ISETP.GT.U32.AND P2, PT, R4, 0x3, !P2 ;  /* 0x000000030400780c */ /* 0x000fc80005744070 */
[----:B------:R-:W-:-:S04]  /*76e0*/  SEL R2, RZ, 0x1, !P2 ;  /* 0x00000001ff027807 */ /* 0x000fc80005000000 */
[--C-:B------:R-:W-:Y:S01]  /*76f0*/  LOP3.LUT R0, R2, R0, R3.reuse, 0x96, !PT ;  /* 0x0000000002007212 */ /* 0x100fe200078e9603 */
[----:B------:R-:W-:Y:S01]  /*7700*/  IMAD.MOV.U32 R2, RZ, RZ, -0x1 ;  /* 0xffffffffff027424 */ /* 0x000fe200078e00ff */
[----:B------:R-:W-:Y:S01]  /*7710*/  PRMT R3, RZ, 0x7610, R3 ;  /* 0x00007610ff037816 */ /* 0x000fe20000000003 */
[----:B------:R-:W-:Y:S06]  /*7720*/  @P1 BRA `(.L_x_175) ;  /* 0x0000000400541947 */ /* 0x000fec0003800000 */
[----:B------:R-:W0:Y:S01]  /*7730*/  S2UR UR7, SR_CTAID.X ;  /* 0x00000000000779c3 */ /* 0x000e220000002500 */
[----:B------:R-:W-:Y:S01]  /*7740*/  ULDC.64 UR8, c[0x0][0x628] ;  /* 0x00018a0000087ab9 */ /* 0x000fe20000000a00 */
[----:B------:R-:W-:Y:S01]  /*7750*/  ULDC UR10, c[0x0][0x150] ;  /* 0x00005400000a7ab9 */ /* 0x000fe20000000800 */
[----:B------:R-:W-:Y:S01]  /*7760*/  ISETP.NE.U32.AND P1, PT, RZ, UR8, PT ;  /* 0x00000008ff007c0c */ /* 0x000fe2000bf25070 */
[----:B------:R-:W-:Y:S01]  /*7770*/  ULDC UR11, c[0x0][0x630] ;  /* 0x00018c00000b7ab9 */ /* 0x000fe20000000800 */
[----:B------:R-:W-:Y:S01]  /*7780*/  ULDC UR14, c[0x0][0x154] ;  /* 0x00005500000e7ab9 */ /* 0x000fe20000000800 */
[----:B------:R-:W-:Y:S01]  /*7790*/  IMAD.MOV.U32 R2, RZ, RZ, R16 ;  /* 0x000000ffff027224 */ /* 0x000fe200078e0010 */
[----:B------:R-:W-:Y:S01]  /*77a0*/  ISETP.NE.AND.EX P1, PT, RZ, UR9, PT, P1 ;  /* 0x00000009ff007c0c */ /* 0x000fe2000bf25310 */
[----:B------:R-:W1:Y:S01]  /*77b0*/  S2UR UR12, SR_CTAID.Y ;  /* 0x00000000000c79c3 */ /* 0x000e620000002600 */
[----:B0-----:R-:W-:-:S05]  /*77c0*/  I2FP.F32.U32 R3, UR7 ;  /* 0x0000000700037c45 */ /* 0x001fca0008201000 */
[----:B------:R-:W-:Y:S01]  /*77d0*/  FMUL R12, R3, UR10 ;  /* 0x0000000a030c7c20 */ /* 0x000fe20008400000 */
[----:B------:R-:W-:-:S05]  /*77e0*/  IMAD.MOV.U32 R3, RZ, RZ, R17 ;  /* 0x000000ffff037224 */ /* 0x000fca00078e0011 */
[----:B------:R-:W-:Y:S05]  /*77f0*/  @!P1 BRA `(.L_x_176) ;  /* 0x0000000000289947 */ /* 0x000fea0003800000 */
[----:B------:R-:W-:Y:S02]  /*7800*/  ULDC UR10, c[0x0][0x634] ;  /* 0x00018d00000a7ab9 */ /* 0x000fe40000000800 */
[----:B------:R-:W-:-:S05]  /*7810*/  IADD3 R7, P1, R16, UR10, RZ ;  /* 0x0000000a10077c10 */ /* 0x000fca000ff3e0ff */
[----:B------:R-:W-:-:S04]  /*7820*/  IMAD.X R13, RZ, RZ, R17, P1 ;  /* 0x000000ffff0d7224 */ /* 0x000fc800008e0611 */
[----:B------:R-:W-:-:S04]  /*7830*/  IMAD.WIDE.U32 R4, R13, UR8, RZ ;  /* 0x000000080d047c25 */ /* 0x000fc8000f8e00ff */
[----:B------:R-:W-:-:S04]  /*7840*/  IMAD.WIDE.U32 R4, P1, R7, UR9, R4 ;  /* 0x0000000907047c25 */ /* 0x000fc8000f820004 */
[----:B------:R-:W-:-:S04]  /*7850*/  IMAD.WIDE.U32 R6, R7, UR8, RZ ;  /* 0x0000000807067c25 */ /* 0x000fc8000f8e00ff */
[----:B------:R-:W-:Y:S01]  /*7860*/  IMAD.X R3, RZ, RZ, RZ, P1 ;  /* 0x000000ffff037224 */ /* 0x000fe200008e06ff */
[----:B------:R-:W-:Y:S01]  /*7870*/  IADD3 RZ, P1, R7, R4, RZ ;  /* 0x0000000407ff7210 */ /* 0x000fe20007f3e0ff */
[----:B------:R-:W-:-:S04]  /*7880*/  IMAD.MOV.U32 R2, RZ, RZ, R5 ;  /* 0x000000ffff027224 */ /* 0x000fc800078e0005 */
[----:B------:R-:W-:-:S08]  /*7890*/  IMAD.WIDE.U32.X R2, R13, UR9, R2, P1 ;  /* 0x000000090d027c25 */ /* 0x000fd000088e0402 */
.L_x_176:
[--C-:B------:R-:W-:Y:S01]  /*78a0*/  SHF.R.U64 R19, R2, UR11, R3.reuse ;  /* 0x0000000b02137c19 */ /* 0x100fe20008001203 */
[----:B------:R-:W0:Y:S01]  /*78b0*/  F2I.U32.TRUNC.NTZ R12, R12 ;  /* 0x0000000c000c7305 */ /* 0x000e22000020f000 */
[----:B------:R-:W-:Y:S01]  /*78c0*/  SHF.R.U32.HI R2, RZ, UR11, R3 ;  /* 0x0000000bff027c19 */ /* 0x000fe20008011603 */
[----:B------:R-:W-:Y:S01]  /*78d0*/  ULDC.64 UR8, c[0x0][0x620] ;  /* 0x0001880000087ab9 */ /* 0x000fe20000000a00 */
[----:B------:R-:W-:Y:S01]  /*78e0*/  IADD3 R5, P1, RZ, -R19, RZ ;  /* 0x80000013ff057210 */ /* 0x000fe20007f3e0ff */
[----:B------:R-:W-:Y:S01]  /*78f0*/  ULDC UR11, c[0x0][0x658] ;  /* 0x00019600000b7ab9 */ /* 0x000fe20000000800 */
[----:B-1----:R-:W-:Y:S01]  /*7900*/  I2FP.F32.U32 R4, UR12 ;  /* 0x0000000c00047c45 */ /* 0x002fe20008201000 */
[----:B------:R-:W-:Y:S02]  /*7910*/  ULDC UR16, c[0x0][0x648] ;  /* 0x0001920000107ab9 */ /* 0x000fe40000000800 */
[----:B------:R-:W-:Y:S02]  /*7920*/  IMAD.X R2, RZ, RZ, ~R2, P1 ;  /* 0x000000ffff027224 */ /* 0x000fe400008e0e02 */
[----:B------:R-:W-:Y:S01]  /*7930*/  FMUL R6, R4, UR14 ;  /* 0x0000000e04067c20 */ /* 0x000fe20008400000 */
[----:B------:R-:W-:Y:S01]  /*7940*/  ULDC.64 UR14, c[0x0][0x640] ;  /* 0x00019000000e7ab9 */ /* 0x000fe20000000a00 */
[----:B------:R-:W-:Y:S01]  /*7950*/  IMAD R4, R2, UR8, RZ ;  /* 0x0000000802047c24 */ /* 0x000fe2000f8e02ff */
[----:B------:R-:W-:Y:S01]  /*7960*/  ISETP.NE.U32.AND P1, PT, RZ, UR14, PT ;  /* 0x0000000eff007c0c */ /* 0x000fe2000bf25070 */
[C---:B------:R-:W-:Y:S01]  /*7970*/  IMAD.WIDE.U32 R2, R5.reuse, UR8, R16 ;  /* 0x0000000805027c25 */ /* 0x040fe2000f8e0010 */
[----:B0-----:R-:W-:Y:S01]  /*7980*/  R2UR UR8, R12 ;  /* 0x000000000c0872ca */ /* 0x001fe200000e0000 */
[----:B------:R-:W0:Y:S01]  /*7990*/  F2I.U32.TRUNC.NTZ R6, R6 ;  /* 0x0000000600067305 */ /* 0x000e22000020f000 */
[----:B------:R-:W1:Y:S01]  /*79a0*/  LDC R12, c[0x0][0x610] ;  /* 0x00018400ff0c7b82 */ /* 0x000e620000000800 */
[----:B------:R-:W-:Y:S01]  /*79b0*/  IMAD R5, R5, UR9, R4 ;  /* 0x0000000905057c24 */ /* 0x000fe2000f8e0204 */
[----:B------:R-:W-:Y:S01]  /*79c0*/  ULDC UR9, c[0x0][0x618] ;  /* 0x0001860000097ab9 */ /* 0x000fe20000000800 */
[----:B------:R-:W-:-:S02]  /*79d0*/  ISETP.NE.AND.EX P1, PT, RZ, UR15, PT, P1 ;  /* 0x0000000fff007c0c */ /* 0x000fc4000bf25310 */
[----:B------:R-:W-:-:S05]  /*79e0*/  IMAD.IADD R3, R3, 0x1, R5 ;  /* 0x0000000103037824 */ /* 0x000fca00078e0205 */
[--C-:B------:R-:W-:Y:S02]  /*79f0*/  SHF.R.U64 R14, R2, UR9, R3.reuse ;  /* 0x00000009020e7c19 */ /* 0x100fe40008001203 */
[----:B------:R-:W-:Y:S01]  /*7a00*/  SHF.R.U32.HI R3, RZ, UR9, R3 ;  /* 0x00000009ff037c19 */ /* 0x000fe20008011603 */
[----:B------:R-:W-:Y:S01]  /*7a10*/  ULDC UR9, c[0x0][0x608] ;  /* 0x0001820000097ab9 */ /* 0x000fe20000000800 */
[----:B0-----:R-:W-:Y:S02]  /*7a20*/  R2UR UR10, R6 ;  /* 0x00000000060a72ca */ /* 0x001fe400000e0000 */
[--C-:B------:R-:W-:Y:S02]  /*7a30*/  SHF.R.U64 R15, R14, UR9, R3.reuse ;  /* 0x000000090e0f7c19 */ /* 0x100fe40008001203 */
[----:B------:R-:W-:Y:S01]  /*7a40*/  SHF.R.U32.HI R2, RZ, UR9, R3 ;  /* 0x00000009ff027c19 */ /* 0x000fe20008011603 */
[----:B------:R-:W-:-:S03]  /*7a50*/  UIADD3 UR9, -UR8, URZ, URZ ;  /* 0x0000003f08097290 */ /* 0x000fc6000fffe13f */
[--C-:B------:R-:W-:Y:S01]  /*7a60*/  SHF.R.U64 R21, R15, UR11, R2.reuse ;  /* 0x0000000b0f157c19 */ /* 0x100fe20008001202 */
[----:B------:R-:W-:Y:S01]  /*7a70*/  ULDC UR8, c[0x0][0x144] ;  /* 0x0000510000087ab9 */ /* 0x000fe20000000800 */
[----:B------:R-:W-:-:S03]  /*7a80*/  SHF.R.U32.HI R3, RZ, UR11, R2 ;  /* 0x0000000bff037c19 */ /* 0x000fc60008011602 */
[----:B------:R-:W-:Y:S01]  /*7a90*/  IMAD.MOV.U32 R2, RZ, RZ, R21 ;  /* 0x000000ffff027224 */ /* 0x000fe200078e0015 */
[----:B------:R-:W-:Y:S06]  /*7aa0*/  @!P1 BRA `(.L_x_177) ;  /* 0x0000000000289947 */ /* 0x000fec0003800000 */
        /* <DEDUP_REMOVED lines=10> */
.L_x_177:
[----:B------:R-:W-:Y:S01]  /*7b50*/  UISETP.NE.AND UP0, UPT, UR38, URZ, UPT ;  /* 0x0000003f2600728c */ /* 0x000fe2000bf05270 */
[----:B------:R-:W-:Y:S01]  /*7b60*/  SHF.R.U64 R3, R2, UR16, R3 ;  /* 0x0000001002037c19 */ /* 0x000fe20008001203 */
[----:B------:R-:W-:Y:S01]  /*7b70*/  UIADD3 UR10, -UR10, URZ, URZ ;  /* 0x0000003f0a0a7290 */ /* 0x000fe2000fffe13f */
[----:B------:R-:W-:Y:S01]  /*7b80*/  LOP3.LUT R2, R15, UR6, RZ, 0xc0, !PT ;  /* 0x000000060f027c12 */ /* 0x000fe2000f8ec0ff */
[----:B------:R-:W-:Y:S01]  /*7b90*/  UIMAD UR7, UR8, UR9, UR7 ;  /* 0x00000009080772a4 */ /* 0x000fe2000f8e0207 */
[----:B------:R-:W-:Y:S01]  /*7ba0*/  LOP3.LUT R5, R14, UR4, RZ, 0xc0, !PT ;  /* 0x000000040e057c12 */ /* 0x000fe2000f8ec0ff */
[----:B------:R-:W-:Y:S01]  /*7bb0*/  IMAD.MOV R4, RZ, RZ, -R3 ;  /* 0x000000ffff047224 */ /* 0x000fe200078e0a03 */
[----:B------:R-:W-:Y:S01]  /*7bc0*/  ULDC UR8, c[0x0][0x148] ;  /* 0x0000520000087ab9 */ /* 0x000fe20000000800 */
[----:B------:R-:W-:Y:S01]  /*7bd0*/  IMAD R3, R3, UR5, R2 ;  /* 0x0000000503037c24 */ /* 0x000fe2000f8e0202 */
[----:B------:R-:W-:Y:S02]  /*7be0*/  PLOP3.LUT P1, PT, PT, PT, UP0, 0x80, 0x0 ;  /* 0x000000000000781c */ /* 0x000fe40003f2f008 */
[----:B------:R-:W-:-:S03]  /*7bf0*/  @UP0 UIMAD UR7, UR8, UR10, UR12 ;  /* 0x0000000a080702a4 */ /* 0x000fc6000f8e020c */
[----:B------:R-:W-:Y:S02]  /*7c00*/  ULDC UR8, c[0x0][0x638] ;  /* 0x00018e0000087ab9 */ /* 0x000fe40000000800 */
[----:B------:R-:W-:Y:S02]  /*7c10*/  IMAD R2, R4, UR8, R21 ;  /* 0x0000000804027c24 */ /* 0x000fe4000f8e0215 */
[----:B-1----:R-:W-:Y:S01]  /*7c20*/  IMAD R12, R3, R12, UR7 ;  /* 0x00000007030c7e24 */ /* 0x002fe2000f8e020c */
[----:B------:R-:W-:Y:S01]  /*7c30*/  ULDC UR7, c[0x0][0x600] ;  /* 0x0001800000077ab9 */ /* 0x000fe20000000800 */
[----:B------:R-:W-:Y:S02]  /*7c40*/  IMAD.MOV.U32 R3, RZ, RZ, 0x1 ;  /* 0x00000001ff037424 */ /* 0x000fe400078e00ff */
[----:B------:R-:W-:-:S05]  /*7c50*/  IMAD R5, R2, UR7, R5 ;  /* 0x0000000702057c24 */ /* 0x000fca000f8e0205 */
[----:B------:R-:W-:Y:S02]  /*7c60*/  SEL R2, R5, R12, !P1 ;  /* 0x0000000c05027207 */ /* 0x000fe40004800000 */
[----:B------:R-:W-:-:S07]  /*7c70*/  SEL R18, R12, R5, !P1 ;  /* 0x000000050c127207 */ /* 0x000fce0004800000 */
.L_x_175:
[----:B------:R-:W-:Y:S05]  /*7c80*/  BSYNC B1 ;  /* 0x0000000000017941 */ /* 0x000fea0003800000 */
.L_x_174:
[----:B------:R-:W-:-:S13]  /*7c90*/  LOP3.LUT P1, RZ, R3, 0xff, RZ, 0xc0, !PT ;  /* 0x000000ff03ff7812 */ /* 0x000fda000782c0ff */
[----:B------:R-:W-:Y:S05]  /*7ca0*/  @P1 BRA `(.L_x_178) ;  /* 0xfffffff000fc1947 */ /* 0x000fea000383ffff */
[----:B------:R-:W-:Y:S05]  /*7cb0*/  BSYNC B0 ;  /* 0x0000000000007941 */ /* 0x000fea0003800000 */
.L_x_166:
[----:B------:R-:W-:-:S03]  /*7cc0*/  UMOV UR7, 0xffffffff ;  /* 0xffffffff00077882 */ /* 0x000fc60000000000 */
[----:B------:R-:W-:Y:S05]  /*7cd0*/  BRA.DIV UR7, `(.L_x_179) ;  /* 0x0000000607447947 */ /* 0x000fea000b800000 */
[----:B------:R-:W-:-:S13]  /*7ce0*/  ELECT P6, URZ, PT ;  /* 0x00000000003f782f */ /* 0x000fda00038c0000 */
.L_x_195:
[----:B------:R-:W-:Y:S04]  /*7cf0*/  BSSY B0, `(.L_x_180) ;  /* 0x000002c000007945 */ /* 0x000fe80003800000 */
[----:B------:R-:W-:Y:S05]  /*7d00*/  @!P6 BRA `(.L_x_181) ;  /* 0x0000000000a8e947 */ /* 0x000fea0003800000 */
[----:B------:R-:W-:-:S04]  /*7d10*/  ULOP3.LUT UR7, UR40, 0x2, URZ, 0xfc, !UPT ;  /* 0x0000000228077892 */ /* 0x000fc8000f8efc3f */
[----:B------:R-:W-:-:S06]  /*7d20*/  UISETP.NE.AND UP0, UPT, UR7, 0x3, UPT ;  /* 0x000000030700788c */ /* 0x000fcc000bf05270 */
[----:B------:R-:W-:-:S13]  /*7d30*/  PLOP3.LUT P0, PT, PT, PT, UP0, 0x80, 0x0 ;  /* 0x000000000000781c */ /* 0x000fda0003f0f008 */
[----:B------:R-:W-:Y:S05]  /*7d40*/  @!P0 BRA `(.L_x_182) ;  /* 0x0000000000048947 */ /* 0x000fea0003800000 */
[----:B------:R-:W-:Y:S01]  /*7d50*/  BPT.TRAP 0x1 ;  /* 0x000000040000795c */ /* 0x000fe20000300000 */
.L_x_182:
[----:B------:R-:W0:Y:S01]  /*7d60*/  S2R R3, SR_CgaCtaId ;  /* 0x0000000000037919 */ /* 0x000e220000008800 */
[----:B------:R-:W-:-:S04]  /*7d70*/  MOV R2, 0x400 ;  /* 0x0000040000027802 */ /* 0x000fc80000000f00 */
[----:B0-----:R-:W-:Y:S02]  /*7d80*/  LEA R3, R3, R2, 0x18 ;  /* 0x0000000203037211 */ /* 0x001fe400078ec0ff */
[----:B------:R-:W-:-:S03]  /*7d90*/  SHF.L.U32 R2, R0, 0x1f, RZ ;  /* 0x0000001f00027819 */ /* 0x000fc600000006ff */
[----:B------:R-:W-:-:S04]  /*7da0*/  VIADD R3, R3, 0x20 ;  /* 0x0000002003037836 */ /* 0x000fc80000000000 */
[C---:B------:R-:W-:Y:S02]  /*7db0*/  IMAD R7, R8.reuse, 0x8, R3 ;  /* 0x0000000808077824 */ /* 0x040fe400078e0203 */
[----:B------:R-:W-:Y:S02]  /*7dc0*/  VIADD R8, R8, 0x1 ;  /* 0x0000000108087836 */ /* 0x000fe40000000000 */
[----:B------:R-:W0:Y:S03]  /*7dd0*/  SYNCS.PHASECHK.TRANS64.TRYWAIT P0, [R7+URZ], R2 ;  /* 0x00000002070075a7 */ /* 0x000e26000800017f */
[----:B------:R-:W-:-:S04]  /*7de0*/  ISETP.NE.AND P1, PT, R8, 0x4, PT ;  /* 0x000000040800780c */ /* 0x000fc80003f25270 */
[----:B------:R-:W-:Y:S02]  /*7df0*/  SEL R5, RZ, 0x1, P1 ;  /* 0x00000001ff057807 */ /* 0x000fe40000800000 */
[----:B------:R-:W-:Y:S02]  /*7e00*/  SEL R8, R8, RZ, P1 ;  /* 0x000000ff08087207 */ /* 0x000fe40000800000 */
[----:B------:R-:W-:-:S03]  /*7e10*/  LOP3.LUT R5, R0, R5, RZ, 0x3c, !PT ;  /* 0x0000000500057212 */ /* 0x000fc600078e3cff */
[----:B------:R-:W-:Y:S01]  /*7e20*/  IMAD R9, R8, 0x8, R3 ;  /* 0x0000000808097824 */ /* 0x000fe200078e0203 */
[----:B------:R-:W-:Y:S01]  /*7e30*/  SHF.L.U32 R4, R5, 0x1f, RZ ;  /* 0x0000001f05047819 */ /* 0x000fe200000006ff */
[----:B0-----:R-:W-:Y:S06]  /*7e40*/  @!P0 BRA `(.L_x_183) ;  /* 0x0000000400088947 */ /* 0x001fec0003800000 */
.L_x_196:
[----:B------:R-:W1:Y:S01]  /*7e50*/  SYNCS.PHASECHK.TRANS64.TRYWAIT P0, [R9+URZ], R4 ;  /* 0x00000004090075a7 */ /* 0x000e62000800017f */
[----:B------:R-:W-:-:S05]  /*7e60*/  VIADD R0, R8, 0x1 ;  /* 0x0000000108007836 */ /* 0x000fca0000000000 */
[----:B------:R-:W-:-:S04]  /*7e70*/  ISETP.NE.AND P1, PT, R0, 0x4, PT ;  /* 0x000000040000780c */ /* 0x000fc80003f25270 */
[----:B0-----:R-:W-:Y:S02]  /*7e80*/  SEL R2, RZ, 0x1, P1 ;  /* 0x00000001ff027807 */ /* 0x001fe40000800000 */
[----:B------:R-:W-:Y:S02]  /*7e90*/  SEL R0, R0, RZ, P1 ;  /* 0x000000ff00007207 */ /* 0x000fe40000800000 */
[----:B------:R-:W-:-:S03]  /*7ea0*/  LOP3.LUT R7, R5, R2, RZ, 0x3c, !PT ;  /* 0x0000000205077212 */ /* 0x000fc600078e3cff */
[----:B------:R-:W-:Y:S01]  /*7eb0*/  IMAD R6, R0, 0x8, R3 ;  /* 0x0000000800067824 */ /* 0x000fe200078e0203 */
[----:B------:R-:W-:Y:S01]  /*7ec0*/  SHF.L.U32 R5, R7, 0x1f, RZ ;  /* 0x0000001f07057819 */ /* 0x000fe200000006ff */
[----:B-1----:R-:W-:Y:S06]  /*7ed0*/  @!P0 BRA `(.L_x_184) ;  /* 0x0000000000f88947 */ /* 0x002fec0003800000 */
.L_x_197:
[----:B------:R-:W1:Y:S01]  /*7ee0*/  SYNCS.PHASECHK.TRANS64.TRYWAIT P0, [R6+URZ], R5 ;  /* 0x00000005060075a7 */ /* 0x000e62000800017f */
[----:B------:R-:W-:-:S05]  /*7ef0*/  VIADD R0, R0, 0x1 ;  /* 0x0000000100007836 */ /* 0x000fca0000000000 */
[----:B------:R-:W-:-:S04]  /*7f00*/  ISETP.NE.AND P1, PT, R0, 0x4, PT ;  /* 0x000000040000780c */ /* 0x000fc80003f25270 */
[----:B------:R-:W-:Y:S02]  /*7f10*/  SEL R2, RZ, 0x1, P1 ;  /* 0x00000001ff027807 */ /* 0x000fe40000800000 */
[----:B------:R-:W-:Y:S02]  /*7f20*/  SEL R0, R0, RZ, P1 ;  /* 0x000000ff00007207 */ /* 0x000fe40000800000 */
[----:B------:R-:W-:Y:S01]  /*7f30*/  LOP3.LUT R2, R7, R2, RZ, 0x3c, !PT ;  /* 0x0000000207027212 */ /* 0x000fe200078e3cff */
[----:B-1----:R-:W-:Y:S06]  /*7f40*/  @!P0 BRA `(.L_x_185) ;  /* 0x0000000000f08947 */ /* 0x002fec0003800000 */
.L_x_198:
[----:B------:R-:W-:Y:S01]  /*7f50*/  IMAD R3, R0, 0x8, R3 ;  /* 0x0000000800037824 */ /* 0x000fe200078e0203 */
[----:B------:R-:W-:-:S07]  /*7f60*/  SHF.L.U32 R0, R2, 0x1f, RZ ;  /* 0x0000001f02007819 */ /* 0x000fce00000006ff */
.L_x_186:
[----:B--2---:R2:W3:Y:S02]  /*7f70*/  SYNCS.PHASECHK.TRANS64.TRYWAIT P0, [R3+URZ], R0 ;  /* 0x00000000030075a7 */ /* 0x0044e4000800017f */
[----:B---3--:R-:W-:Y:S05]  /*7f80*/  @!P0 NANOSLEEP.SYNCS 0x989680 ;  /* 0x009896800000895d */ /* 0x008fea0003900000 */
[----:B------:R-:W3:Y:S02]  /*7f90*/  @!P0 SYNCS.PHASECHK.TRANS64 P0, [R3+URZ], R0 ;  /* 0x00000000030085a7 */ /* 0x000ee4000800007f */
[----:B---3--:R-:W-:Y:S05]  /*7fa0*/  @!P0 BRA `(.L_x_186) ;  /* 0xfffffffc00f08947 */ /* 0x008fea000383ffff */
.L_x_181:
[----:B------:R-:W-:Y:S05]  /*7fb0*/  BSYNC B0 ;  /* 0x0000000000007941 */ /* 0x000fea0003800000 */
.L_x_180:
[----:B------:R-:W-:Y:S05]  /*7fc0*/  EXIT ;  /* 0x000000000000794d */ /* 0x000fea0003800000 */
.L_x_18:
[----:B0-----:R0:W1:Y:S02]  /*7fd0*/  SYNCS.PHASECHK.TRANS64.TRYWAIT P0, [R97+URZ+-0x8], R0 ;  /* 0xfffff800610075a7 */ /* 0x001064000800017f */
[----:B-1----:R-:W-:Y:S05]  /*7fe0*/  @!P0 NANOSLEEP.SYNCS 0x989680 ;  /* 0x009896800000895d */ /* 0x002fea0003900000 */
[----:B------:R-:W1:Y:S02]  /*7ff0*/  @!P0 SYNCS.PHASECHK.TRANS64 P0, [R97+URZ+-0x8], R0 ;  /* 0xfffff800610085a7 */ /* 0x000e64000800007f */
[----:B-1----:R-:W-:Y:S05]  /*8000*/  @!P0 BRA `(.L_x_18) ;  /* 0xfffffffc00f08947 */ /* 0x002fea000383ffff */
[----:B------:R-:W-:Y:S05]  /*8010*/  BRA `(.L_x_187) ;  /* 0xffffff98001c7947 */ /* 0x000fea000383ffff */
.L_x_23:
[----:B-1----:R1:W2:Y:S02]  /*8020*/  SYNCS.PHASECHK.TRANS64.TRYWAIT P1, [R3+URZ], R0 ;  /* 0x00000000030075a7 */ /* 0x0022a4000802017f */
[----:B--2---:R-:W-:Y:S05]  /*8030*/  @!P1 NANOSLEEP.SYNCS 0x989680 ;  /* 0x009896800000995d */ /* 0x004fea0003900000 */
[----:B------:R-:W2:Y:S02]  /*8040*/  @!P1 SYNCS.PHASECHK.TRANS64 P1, [R3+URZ], R0 ;  /* 0x00000000030095a7 */ /* 0x000ea4000802007f */
[----:B--2---:R-:W-:Y:S05]  /*8050*/  @!P1 BRA `(.L_x_23) ;  /* 0xfffffffc00f09947 */ /* 0x004fea000383ffff */
[----:B------:R-:W-:Y:S05]  /*8060*/  BRA `(.L_x_22) ;  /* 0xffffff9800947947 */ /* 0x000fea000383ffff */
.L_x_28:
[----:B-1----:R-:W-:-:S04]  /*8070*/  IMAD.U32 R5, RZ, RZ, UR4 ;  /* 0x00000004ff057e24 */ /* 0x002fc8000f8e00ff */
[----:B------:R1:W2:Y:S03]  /*8080*/  SYNCS.PHASECHK.TRANS64.TRYWAIT P1, [R5+URZ], R4 ;  /* 0x00000004050075a7 */ /* 0x0002a6000802017f */
[----:B--2---:R-:W-:Y:S05]  /*8090*/  @!P1 NANOSLEEP.SYNCS 0x989680 ;  /* 0x009896800000995d */ /* 0x004fea0003900000 */
[----:B------:R-:W2:Y:S02]  /*80a0*/  @!P1 SYNCS.PHASECHK.TRANS64 P1, [R5+URZ], R4 ;  /* 0x00000004050095a7 */ /* 0x000ea4000802007f */
[----:B--2---:R-:W-:Y:S05]  /*80b0*/  @!P1 BRA `(.L_x_28) ;  /* 0xfffffffc00ec9947 */ /* 0x004fea000383ffff */
[----:B------:R-:W-:Y:S05]  /*80c0*/  BRA `(.L_x_27) ;  /* 0xffffff9c00d47947 */ /* 0x000fea000383ffff */
.L_x_34:
[----:B0-----:R0:W1:Y:S02]  /*80d0*/  SYNCS.PHASECHK.TRANS64.TRYWAIT P0, [R97+URZ+0x8], R0 ;  /* 0x00000800610075a7 */ /* 0x001064000800017f */
[----:B-1----:R-:W-:Y:S05]  /*80e0*/  @!P0 NANOSLEEP.SYNCS 0x989680 ;  /* 0x009896800000895d */ /* 0x002fea0003900000 */
[----:B------:R-:W1:Y:S02]  /*80f0*/  @!P0 SYNCS.PHASECHK.TRANS64 P0, [R97+URZ+0x8], R0 ;  /* 0x00000800610085a7 */ /* 0x000e64000800007f */
[----:B-1----:R-:W-:Y:S05]  /*8100*/  @!P0 BRA `(.L_x_34) ;  /* 0xfffffffc00f08947 */ /* 0x002fea000383ffff */
[----:B------:R-:W-:Y:S05]  /*8110*/  BRA `(.L_x_188) ;  /* 0xffffffa400607947 */ /* 0x000fea000383ffff */
.L_x_167:
[----:B------:R-:W-:Y:S01]  /*8120*/  BSSY B1, `(.L_x_189) ;  /* 0x0000006000017945 */ /* 0x000fe20003800000 */
[----:B------:R-:W-:-:S07]  /*8130*/  IMAD.MOV.U32 R15, RZ, RZ, -0x1 ;  /* 0xffffffffff0f7424 */ /* 0x000fce00078e00ff */
[----:B-----5:R-:W-:Y:S05]  /*8140*/  WARPSYNC.COLLECTIVE R15, `(.L_x_190) ;  /* 0x000000000f0c7348 */ /* 0x020fea0003c00000 */
[----:B------:R-:W-:Y:S02]  /*8150*/  ELECT P6, UR62, PT ;  /* 0x00000000003e782f */ /* 0x000fe400038c0000 */
[----:B------:R-:W-:Y:S01]  /*8160*/  MOV R14, UR62 ;  /* 0x0000003e000e7c02 */ /* 0x000fe20008000f00 */
[----:B-----5:R-:W-:Y:S10]  /*8170*/  ENDCOLLECTIVE ;  /* 0x000000000000791b */ /* 0x020ff40003800000 */
.L_x_190:
[----:B------:R-:W-:Y:S05]  /*8180*/  BSYNC B1 ;  /* 0x0000000000017941 */ /* 0x000fea0003800000 */
.L_x_189:
[----:B------:R-:W-:Y:S05]  /*8190*/  BRA `(.L_x_191) ;  /* 0xffffffec00cc7947 */ /* 0x000fea000383ffff */
.L_x_170:
[----:B-1----:R1:W2:Y:S02]  /*81a0*/  SYNCS.PHASECHK.TRANS64.TRYWAIT P1, [R7+URZ+0x20], R4 ;  /* 0x00002004070075a7 */ /* 0x0022a4000802017f */
[----:B--2---:R-:W-:Y:S05]  /*81b0*/  @!P1 NANOSLEEP.SYNCS 0x989680 ;  /* 0x009896800000995d */ /* 0x004fea0003900000 */
[----:B------:R-:W2:Y:S02]  /*81c0*/  @!P1 SYNCS.PHASECHK.TRANS64 P1, [R7+URZ+0x20], R4 ;  /* 0x00002004070095a7 */ /* 0x000ea4000802007f */
[----:B--2---:R-:W-:Y:S05]  /*81d0*/  @!P1 BRA `(.L_x_170) ;  /* 0xfffffffc00f09947 */ /* 0x004fea000383ffff */
[----:B------:R-:W-:Y:S05]  /*81e0*/  BRA `(.L_x_192) ;  /* 0xfffffff000007947 */ /* 0x000fea000383ffff */
.L_x_179:
[----:B------:R-:W-:Y:S01]  /*81f0*/  BSSY B0, `(.L_x_193) ;  /* 0x0000006000007945 */ /* 0x000fe20003800000 */
[----:B------:R-:W-:-:S07]  /*8200*/  IMAD.MOV.U32 R15, RZ, RZ, -0x1 ;  /* 0xffffffffff0f7424 */ /* 0x000fce00078e00ff */
[----:B-----5:R-:W-:Y:S05]  /*8210*/  WARPSYNC.COLLECTIVE R15, `(.L_x_194) ;  /* 0x000000000f0c7348 */ /* 0x020fea0003c00000 */
[----:B------:R-:W-:Y:S02]  /*8220*/  ELECT P6, UR62, PT ;  /* 0x00000000003e782f */ /* 0x000fe400038c0000 */
[----:B------:R-:W-:Y:S01]  /*8230*/  MOV R14, UR62 ;  /* 0x0000003e000e7c02 */ /* 0x000fe20008000f00 */
[----:B-----5:R-:W-:Y:S10]  /*8240*/  ENDCOLLECTIVE ;  /* 0x000000000000791b */ /* 0x020ff40003800000 */
.L_x_194:
[----:B------:R-:W-:Y:S05]  /*8250*/  BSYNC B0 ;  /* 0x0000000000007941 */ /* 0x000fea0003800000 */
.L_x_193:
[----:B------:R-:W-:Y:S05]  /*8260*/  BRA `(.L_x_195) ;  /* 0xfffffff800a07947 */ /* 0x000fea000383ffff */
.L_x_183:
[----:B0-----:R0:W1:Y:S02]  /*8270*/  SYNCS.PHASECHK.TRANS64.TRYWAIT P0, [R7+URZ], R2 ;  /* 0x00000002070075a7 */ /* 0x001064000800017f */
[----:B-1----:R-:W-:Y:S05]  /*8280*/  @!P0 NANOSLEEP.SYNCS 0x989680 ;  /* 0x009896800000895d */ /* 0x002fea0003900000 */
[----:B------:R-:W1:Y:S02]  /*8290*/  @!P0 SYNCS.PHASECHK.TRANS64 P0, [R7+URZ], R2 ;  /* 0x00000002070085a7 */ /* 0x000e64000800007f */
[----:B-1----:R-:W-:Y:S05]  /*82a0*/  @!P0 BRA `(.L_x_183) ;  /* 0xfffffffc00f08947 */ /* 0x002fea000383ffff */
[----:B------:R-:W-:Y:S05]  /*82b0*/  BRA `(.L_x_196) ;  /* 0xfffffff800e47947 */ /* 0x000fea000383ffff */
.L_x_184:
[----:B0-----:R0:W1:Y:S02]  /*82c0*/  SYNCS.PHASECHK.TRANS64.TRYWAIT P0, [R9+URZ], R4 ;  /* 0x00000004090075a7 */ /* 0x001064000800017f */
[----:B-1----:R-:W-:Y:S05]  /*82d0*/  @!P0 NANOSLEEP.SYNCS 0x989680 ;  /* 0x009896800000895d */ /* 0x002fea0003900000 */
[----:B------:R-:W1:Y:S02]  /*82e0*/  @!P0 SYNCS.PHASECHK.TRANS64 P0, [R9+URZ], R4 ;  /* 0x00000004090085a7 */ /* 0x000e64000800007f */
[----:B-1----:R-:W-:Y:S05]  /*82f0*/  @!P0 BRA `(.L_x_184) ;  /* 0xfffffffc00f08947 */ /* 0x002fea000383ffff */
[----:B------:R-:W-:Y:S05]  /*8300*/  BRA `(.L_x_197) ;  /* 0xfffffff800f47947 */ /* 0x000fea000383ffff */
.L_x_185:
[----:B-1----:R1:W2:Y:S02]  /*8310*/  SYNCS.PHASECHK.TRANS64.TRYWAIT P0, [R6+URZ], R5 ;  /* 0x00000005060075a7 */ /* 0x0022a4000800017f */
[----:B--2---:R-:W-:Y:S05]  /*8320*/  @!P0 NANOSLEEP.SYNCS 0x989680 ;  /* 0x009896800000895d */ /* 0x004fea0003900000 */
[----:B------:R-:W2:Y:S02]  /*8330*/  @!P0 SYNCS.PHASECHK.TRANS64 P0, [R6+URZ], R5 ;  /* 0x00000005060085a7 */ /* 0x000ea4000800007f */
[----:B--2---:R-:W-:Y:S05]  /*8340*/  @!P0 BRA `(.L_x_185) ;  /* 0xfffffffc00f08947 */ /* 0x004fea000383ffff */
[----:B------:R-:W-:Y:S05]  /*8350*/  BRA `(.L_x_198) ;  /* 0xfffffff800fc7947 */ /* 0x000fea000383ffff */
.L_x_199:
[----:B------:R-:W-:-:S00]  /*8360*/  BRA `(.L_x_199) ;  /* 0xfffffffc00fc7947 */ /* 0x000fc0000383ffff */
[----:B------:R-:W-:-:S00]  /*8370*/  NOP ;  /* 0x0000000000007918 */ /* 0x000fc00000000000 */
        /* <DEDUP_REMOVED lines=8> */
.L_x_200:


//--------------------- .nv.global.init           --------------------------
	.section	.nv.global.init,"aw",@progbits
.nv.global.init:
	.type		$str$22,@object
	.size		$str$22,($str$23 - $str$22)
$str$22:
        /*0000*/ 	.byte	0x6b, 0x5f, 0x74, 0x69, 0x6c, 0x65, 0x5f, 0x63, 0x6f, 0x75, 0x6e, 0x74, 0x20, 0x3e, 0x3d, 0x20
        /*0010*/ 	.byte	0x31, 0x00
	.type		$str$23,@object
	.size		$str$23,(__unnamed_1 - $str$23)
$str$23:
        /*0012*/ 	.byte	0x2f, 0x74, 0x6d, 0x70, 0x2f, 0x63, 0x75, 0x74, 0x6c, 0x61, 0x73, 0x73, 0x5f, 0x73, 0x77, 0x65
        /*0022*/ 	.byte	0x65, 0x70, 0x5f, 0x73, 0x72, 0x63, 0x2f, 0x69, 0x6e, 0x63, 0x6c, 0x75, 0x64, 0x65, 0x2f, 0x63
        /*0032*/ 	.byte	0x75, 0x74, 0x6c, 0x61, 0x73, 0x73, 0x2f, 0x67, 0x65, 0x6d, 0x6d, 0x2f, 0x63, 0x6f, 0x6c, 0x6c
        /*0042*/ 	.byte	0x65, 0x63, 0x74, 0x69, 0x76, 0x65, 0x2f, 0x73, 0x6d, 0x39, 0x30, 0x5f, 0x6d, 0x6d, 0x61, 0x5f
        /*0052*/ 	.byte	0x74, 0x6d, 0x61, 0x5f, 0x67, 0x6d, 0x6d, 0x61, 0x5f, 0x73, 0x73, 0x5f, 0x77, 0x61, 0x72, 0x70
        /*0062*/ 	.byte	0x73, 0x70, 0x65, 0x63, 0x69, 0x61, 0x6c, 0x69, 0x7a, 0x65, 0x64, 0x2e, 0x68, 0x70, 0x70, 0x00
	.type		__unnamed_1,@object
	.size		__unnamed_1,(.L_0 - __unnamed_1)
__unnamed_1:
        /*0072*/ 	.byte	0x76, 0x6f, 0x69, 0x64, 0x20, 0x63, 0x75, 0x74, 0x6c, 0x61, 0x73, 0x73, 0x3a, 0x3a, 0x67, 0x65
        /* <DEDUP_REMOVED lines=180> */
        /*0bc2*/ 	.byte	0x5d, 0x00
.L_0:


//--------------------- .nv.shared._ZN7cutlass13device_kernelINS_4gemm6kernel13GemmUniversalIN4cute5tupleIJiiiiEEENS1_10collective13CollectiveMmaINS1_34MainloopSm90TmaGmmaWarpSpecializedILi4ENS5_IJNS4_1CILi2EEENSA_ILi1EEESC_EEENS1_32KernelTmaWarpSpecializedPingpongEEENS5_IJNSA_ILi64EEENSA_ILi128EEESH_EEENS_6half_tENS5_IJlSC_lEEESJ_SK_NS4_8TiledMMAINS4_8MMA_AtomIJNS4_4SM904GMMA26MMA_64x128x16_F32F16F16_SSILNSO_5MajorE0ELSQ_0ELNSO_7ScaleInE1ELSR_1EEEEEENS4_6LayoutINS5_IJSC_SC_SC_EEENS5_IJNSA_ILi0EEESW_SW_EEEEENS5_IJNS4_10UnderscoreESZ_SZ_EEEEENS4_13SM90_TMA_LOADENS4_14ComposedLayoutINS4_7SwizzleILi3ELi4ELi3EEENS4_18smem_ptr_flag_bitsILi16EEENSU_INS5_IJNSA_ILi8EEESG_EEENS5_IJSG_SC_EEEEEEEvNS4_8identityENS4_23SM90_TMA_LOAD_MULTICASTES1C_vS1D_EENS_8epilogue10collective6detail29Sm90TmaWarpSpecializedAdapterINS1H_15DefaultEpilogueISJ_SK_SK_NS1G_6thread17LinearCombinationISJ_Li1EffLNS1L_9ScaleType4KindE0ELNS_15FloatRoundStyleE2ESJ_EENS1_15EpilogueDefaultEEEEEvvEEEEvNT_6ParamsE --------------------------
	.section	.nv.shared._ZN7cutlass13device_kernelINS_4gemm6kernel13GemmUniversalIN4cute5tupleIJiiiiEEENS1_10collective13CollectiveMmaINS1_34MainloopSm90TmaGmmaWarpSpecializedILi4ENS5_IJNS4_1CILi2EEENSA_ILi1EEESC_EEENS1_32KernelTmaWarpSpecializedPingpongEEENS5_IJNSA_ILi64EEENSA_ILi128EEESH_EEENS_6half_tENS5_IJlSC_lEEESJ_SK_NS4_8TiledMMAINS4_8MMA_AtomIJNS4_4SM904GMMA26MMA_64x128x16_F32F16F16_SSILNSO_5MajorE0ELSQ_0ELNSO_7ScaleInE1ELSR_1EEEEEENS4_6LayoutINS5_IJSC_SC_SC_EEENS5_IJNSA_ILi0EEESW_SW_EEEEENS5_IJNS4_10UnderscoreESZ_SZ_EEEEENS4_13SM90_TMA_LOADENS4_14ComposedLayoutINS4_7SwizzleILi3ELi4ELi3EEENS4_18smem_ptr_flag_bitsILi16EEENSU_INS5_IJNSA_ILi8EEESG_EEENS5_IJSG_SC_EEEEEEEvNS4_8identityENS4_23SM90_TMA_LOAD_MULTICASTES1C_vS1D_EENS_8epilogue10collective6detail29Sm90TmaWarpSpecializedAdapterINS1H_15DefaultEpilogueISJ_SK_SK_NS1G_6thread17LinearCombinationISJ_Li1EffLNS1L_9ScaleType4KindE0ELNS_15FloatRoundStyleE2ESJ_EENS1_15EpilogueDefaultEEEEEvvEEEEvNT_6ParamsE,"aw",@nobits
	.sectionflags	@""
	.align	16
	.zero		1024


//--------------------- .nv.shared.reserved.0     --------------------------
	.section	.nv.shared.reserved.0,"aw",@nobits
	.weak		__nv_reservedSMEM_offset_0_alias
	.size		__nv_reservedSMEM_offset_0_alias, 0, 0
	.other		__nv_reservedSMEM_offset_0_alias,@"STO_CUDA_RESERVED_SHARED STV_DEFAULT"
__nv_reservedSMEM_offset_0_alias:
	.zero		0


//--------------------- .nv.global                --------------------------
	.section	.nv.global,"aw",@nobits
.nv.global:
	.type		_ZN39_INTERNAL_b77c1d89_4_k_cu_dcf6bc7e_34824cute1_E,@object
	.size		_ZN39_INTERNAL_b77c1d89_4_k_cu_dcf6bc7e_34824cute1_E,(_ZN39_INTERNAL_b77c1d89_4_k_cu_dcf6bc7e_34824cuda3std3__45__cpo6cbeginE - _ZN39_INTERNAL_b77c1d89_4_k_cu_dcf6bc7e_34824cute1_E)
_ZN39_INTERNAL_b77c1d89_4_k_cu_dcf6bc7e_34824cute1_E:
	.zero		1
	.type		_ZN39_INTERNAL_b77c1d89_4_k_cu_dcf6bc7e_34824cuda3std3__45__cpo6cbeginE,@object
	.size		_ZN39_INTERNAL_b77c1d89_4_k_cu_dcf6bc7e_34824cuda3std3__45__cpo6cbeginE,(_ZN39_INTERNAL_b77c1d89_4_k_cu_dcf6bc7e_34824cuda3std3__48in_placeE - _ZN39_INTERNAL_b77c1d89_4_k_cu_dcf6bc7e_34824cuda3std3__45__cpo6cbeginE)
_ZN39_INTERNAL_b77c1d89_4_k_cu_dcf6bc7e_34824cuda3std3__45__cpo6cbeginE:
	.zero		1
	.type		_ZN39_INTERNAL_b77c1d89_4_k_cu_dcf6bc7e_34824cuda3std3__48in_placeE,@object
	.size		_ZN39_INTERNAL_b77c1d89_4_k_cu_dcf6bc7e_34824cuda3std3__48in_placeE,(_ZN39_INTERNAL_b77c1d89_4_k_cu_dcf6bc7e_34824cuda3std6ranges3__45__cpo9iter_moveE - _ZN39_INTERNAL_b77c1d89_4_k_cu_dcf6bc7e_34824cuda3std3__48in_placeE)
_ZN39_INTERNAL_b77c1d89_4_k_cu_dcf6bc7e_34824cuda3std3__48in_placeE:
	.zero		1
	.type		_ZN39_INTERNAL_b77c1d89_4_k_cu_dcf6bc7e_34824cuda3std6ranges3__45__cpo9iter_moveE,@object
	.size		_ZN39_INTERNAL_b77c1d89_4_k_cu_dcf6bc7e_34824cuda3std6ranges3__45__cpo9iter_moveE,(_ZN39_INTERNAL_b77c1d89_4_k_cu_dcf6bc7e_34824cuda3std3__45__cpo5beginE - _ZN39_INTERNAL_b77c1d89_4_k_cu_dcf6bc7e_34824cuda3std6ranges3__45__cpo9iter_moveE)
_ZN39_INTERNAL_b77c1d89_4_k_cu_dcf6bc7e_34824cuda3std6ranges3__45__cpo9iter_moveE:
	.zero		1
	.type		_ZN39_INTERNAL_b77c1d89_4_k_cu_dcf6bc7e_34824cuda3std3__45__cpo5beginE,@object
	.size		_ZN39_INTERNAL_b77c1d89_4_k_cu_dcf6bc7e_34824cuda3std3__45__cpo5beginE,(_ZN39_INTERNAL_b77c1d89_4_k_cu_dcf6bc7e_34824cuda3std3__441_GLOBAL__N__b77c1d89_4_k_cu_dcf6bc7e_34826ignoreE - _ZN39_INTERNAL_b77c1d89_4_k_cu_dcf6bc7e_34824cuda3std3__45__cpo5beginE)
_ZN39_INTERNAL_b77c1d89_4_k_cu_dcf6bc7e_34824cuda3std3__45__cpo5beginE:
	.zero		1
	.type		_ZN39_INTERNAL_b77c1d89_4_k_cu_dcf6bc7e_34824cuda3std3__441_GLOBAL__N__b77c1d89_4_k_cu_dcf6bc7e_34826ignoreE,@object
	.size		_ZN39_INTERNAL_b77c1d89_4_k_cu_dcf6bc7e_34824cuda3std3__441_GLOBAL__N__b77c1d89_4_k_cu_dcf6bc7e_34826ignoreE,(_ZN39_INTERNAL_b77c1d89_4_k_cu_dcf6bc7e_34824cute7productE - _ZN39_INTERNAL_b77c1d89_4_k_cu_dcf6bc7e_34824cuda3std3__441_GLOBAL__N__b77c1d89_4_k_cu_dcf6bc7e_34826ignoreE)
_ZN39_INTERNAL_b77c1d89_4_k_cu_dcf6bc7e_34824cuda3std3__441_GLOBAL__N__b77c1d89_4_k_cu_dcf6bc7e_34826ignoreE:
	.zero		1
	.type		_ZN39_INTERNAL_b77c1d89_4_k_cu_dcf6bc7e_34824cute7productE,@object
	.size		_ZN39_INTERNAL_b77c1d89_4_k_cu_dcf6bc7e_34824cute7productE,(_ZN39_INTERNAL_b77c1d89_4_k_cu_dcf6bc7e_34824cuda3std3__45__cpo3endE - _ZN39_INTERNAL_b77c1d89_4_k_cu_dcf6bc7e_34824cute7productE)
_ZN39_INTERNAL_b77c1d89_4_k_cu_dcf6bc7e_34824cute7productE:
	.zero		1
	.type		_ZN39_INTERNAL_b77c1d89_4_k_cu_dcf6bc7e_34824cuda3std3__45__cpo3endE,@object
	.size		_ZN39_INTERNAL_b77c1d89_4_k_cu_dcf6bc7e_34824cuda3std3__45__cpo3endE,(_ZN39_INTERNAL_b77c1d89_4_k_cu_dcf6bc7e_34824cuda3std3__419piecewise_constructE - _ZN39_INTERNAL_b77c1d89_4_k_cu_dcf6bc7e_34824cuda3std3__45__cpo3endE)
_ZN39_INTERNAL_b77c1d89_4_k_cu_dcf6bc7e_34824cuda3std3__45__cpo3endE:
	.zero		1
	.type		_ZN39_INTERNAL_b77c1d89_4_k_cu_dcf6bc7e_34824cuda3std3__419piecewise_constructE,@object
	.size		_ZN39_INTERNAL_b77c1d89_4_k_cu_dcf6bc7e_34824cuda3std3__419piecewise_constructE,(_ZN39_INTERNAL_b77c1d89_4_k_cu_dcf6bc7e_34824cuda3std3__45__cpo4cendE - _ZN39_INTERNAL_b77c1d89_4_k_cu_dcf6bc7e_34824cuda3std3__419piecewise_constructE)
_ZN39_INTERNAL_b77c1d89_4_k_cu_dcf6bc7e_34824cuda3std3__419piecewise_constructE:
	.zero		1
	.type		_ZN39_INTERNAL_b77c1d89_4_k_cu_dcf6bc7e_34824cuda3std3__45__cpo4cendE,@object
	.size		_ZN39_INTERNAL_b77c1d89_4_k_cu_dcf6bc7e_34824cuda3std3__45__cpo4cendE,(_ZN39_INTERNAL_b77c1d89_4_k_cu_dcf6bc7e_34824cuda3std6ranges3__45__cpo4swapE - _ZN39_INTERNAL_b77c1d89_4_k_cu_dcf6bc7e_34824cuda3std3__45__cpo4cendE)
_ZN39_INTERNAL_b77c1d89_4_k_cu_dcf6bc7e_34824cuda3std3__45__cpo4cendE:
	.zero		1
	.type		_ZN39_INTERNAL_b77c1d89_4_k_cu_dcf6bc7e_34824cuda3std6ranges3__45__cpo4swapE,@object
	.size		_ZN39_INTERNAL_b77c1d89_4_k_cu_dcf6bc7e_34824cuda3std6ranges3__45__cpo4swapE,(.L_8 - _ZN39_INTERNAL_b77c1d89_4_k_cu_dcf6bc7e_34824cuda3std6ranges3__45__cpo4swapE)
_ZN39_INTERNAL_b77c1d89_4_k_cu_dcf6bc7e_34824cuda3std6ranges3__45__cpo4swapE:
	.zero		1
.L_8:


//--------------------- .nv.constant0._ZN7cutlass13device_kernelINS_4gemm6kernel13GemmUniversalIN4cute5tupleIJiiiiEEENS1_10collective13CollectiveMmaINS1_34MainloopSm90TmaGmmaWarpSpecializedILi4ENS5_IJNS4_1CILi2EEENSA_ILi1EEESC_EEENS1_32KernelTmaWarpSpecializedPingpongEEENS5_IJNSA_ILi64EEENSA_ILi128EEESH_EEENS_6half_tENS5_IJlSC_lEEESJ_SK_NS4_8TiledMMAINS4_8MMA_AtomIJNS4_4SM904GMMA26MMA_64x128x16_F32F16F16_SSILNSO_5MajorE0ELSQ_0ELNSO_7ScaleInE1ELSR_1EEEEEENS4_6LayoutINS5_IJSC_SC_SC_EEENS5_IJNSA_ILi0EEESW_SW_EEEEENS5_IJNS4_10UnderscoreESZ_SZ_EEEEENS4_13SM90_TMA_LOADENS4_14ComposedLayoutINS4_7SwizzleILi3ELi4ELi3EEENS4_18smem_ptr_flag_bitsILi16EEENSU_INS5_IJNSA_ILi8EEESG_EEENS5_IJSG_SC_EEEEEEEvNS4_8identityENS4_23SM90_TMA_LOAD_MULTICASTES1C_vS1D_EENS_8epilogue10collective6detail29Sm90TmaWarpSpecializedAdapterINS1H_15DefaultEpilogueISJ_SK_SK_NS1G_6thread17LinearCombinationISJ_Li1EffLNS1L_9ScaleType4KindE0ELNS_15FloatRoundStyleE2ESJ_EENS1_15EpilogueDefaultEEEEEvvEEEEvNT_6ParamsE --------------------------
	.section	.nv.constant0._ZN7cutlass13device_kernelINS_4gemm6kernel13GemmUniversalIN4cute5tupleIJiiiiEEENS1_10collective13CollectiveMmaINS1_34MainloopSm90TmaGmmaWarpSpecializedILi4ENS5_IJNS4_1CILi2EEENSA_ILi1EEESC_EEENS1_32KernelTmaWarpSpecializedPingpongEEENS5_IJNSA_ILi64EEENSA_ILi128EEESH_EEENS_6half_tENS5_IJlSC_lEEESJ_SK_NS4_8TiledMMAINS4_8MMA_AtomIJNS4_4SM904GMMA26MMA_64x128x16_F32F16F16_SSILNSO_5MajorE0ELSQ_0ELNSO_7ScaleInE1ELSR_1EEEEEENS4_6LayoutINS5_IJSC_SC_SC_EEENS5_IJNSA_ILi0EEESW_SW_EEEEENS5_IJNS4_10UnderscoreESZ_SZ_EEEEENS4_13SM90_TMA_LOADENS4_14ComposedLayoutINS4_7SwizzleILi3ELi4ELi3EEENS4_18smem_ptr_flag_bitsILi16EEENSU_INS5_IJNSA_ILi8EEESG_EEENS5_IJSG_SC_EEEEEEEvNS4_8identityENS4_23SM90_TMA_LOAD_MULTICASTES1C_vS1D_EENS_8epilogue10collective6detail29Sm90TmaWarpSpecializedAdapterINS1H_15DefaultEpilogueISJ_SK_SK_NS1G_6thread17LinearCombinationISJ_Li1EffLNS1L_9ScaleType4KindE0ELNS_15FloatRoundStyleE2ESJ_EENS1_15EpilogueDefaultEEEEEvvEEEEvNT_6ParamsE,"a",@progbits
	.sectionflags	@""
	.align	4
.nv.constant0._ZN7cutlass13device_kernelINS_4gemm6kernel13GemmUniversalIN4cute5tupleIJiiiiEEENS1_10collective13CollectiveMmaINS1_34MainloopSm90TmaGmmaWarpSpecializedILi4ENS5_IJNS4_1CILi2EEENSA_ILi1EEESC_EEENS1_32KernelTmaWarpSpecializedPingpongEEENS5_IJNSA_ILi64EEENSA_ILi128EEESH_EEENS_6half_tENS5_IJlSC_lEEESJ_SK_NS4_8TiledMMAINS4_8MMA_AtomIJNS4_4SM904GMMA26MMA_64x128x16_F32F16F16_SSILNSO_5MajorE0ELSQ_0ELNSO_7ScaleInE1ELSR_1EEEEEENS4_6LayoutINS5_IJSC_SC_SC_EEENS5_IJNSA_ILi0EEESW_SW_EEEEENS5_IJNS4_10UnderscoreESZ_SZ_EEEEENS4_13SM90_TMA_LOADENS4_14ComposedLayoutINS4_7SwizzleILi3ELi4ELi3EEENS4_18smem_ptr_flag_bitsILi16EEENSU_INS5_IJNSA_ILi8EEESG_EEENS5_IJSG_SC_EEEEEEEvNS4_8identityENS4_23SM90_TMA_LOAD_MULTICASTES1C_vS1D_EENS_8epilogue10collective6detail29Sm90TmaWarpSpecializedAdapterINS1H_15DefaultEpilogueISJ_SK_SK_NS1G_6thread17LinearCombinationISJ_Li1EffLNS1L_9ScaleType4KindE0ELNS_15FloatRoundStyleE2ESJ_EENS1_15EpilogueDefaultEEEEEvvEEEEvNT_6ParamsE:
	.zero		1664


//--------------------- SYMBOLS --------------------------

	.type		.nv.reservedSmem.offset0,@object
	.size		.nv.reservedSmem.offset0,0x4
	.type		__assertfail,@function
